//
// Generated by NVIDIA NVVM Compiler
//
// Compiler Build ID: CL-36424714
// Cuda compilation tools, release 13.0, V13.0.88
// Based on NVVM 20.0.0
//

.version 9.0
.target sm_100
.address_size 64

	// .globl	_Z16createTeamKernelP4TeamP6Runner
.extern .func  (.param .b32 func_retval0) vprintf
(
	.param .b64 vprintf_param_0,
	.param .b64 vprintf_param_1
)
;
.global .align 4 .b8 precalc_xorwow_matrix[102400];
.global .align 4 .b8 precalc_xorwow_offset_matrix[102400];
.global .align 4 .b8 mrg32k3aM1[2304];
.global .align 4 .b8 mrg32k3aM2[2304];
.global .align 4 .b8 mrg32k3aM1SubSeq[2016];
.global .align 4 .b8 mrg32k3aM2SubSeq[2016];
.global .align 4 .b8 mrg32k3aM1Seq[2304];
.global .align 4 .b8 mrg32k3aM2Seq[2304];
.const .align 8 .b8 __cr_lgamma_table[72];
.global .align 1 .b8 $str[46] = {10, 70, 105, 114, 115, 116, 32, 116, 101, 97, 109, 32, 116, 111, 32, 97, 114, 114, 105, 118, 101, 32, 102, 105, 110, 105, 115, 104, 32, 108, 105, 110, 101, 32, 105, 115, 32, 84, 101, 97, 109, 32, 37, 100, 10};
.global .align 1 .b8 $str$1[49] = {45, 45, 45, 45, 45, 45, 45, 45, 45, 45, 45, 45, 45, 45, 45, 45, 45, 45, 45, 45, 45, 45, 45, 45, 45, 45, 45, 45, 45, 45, 45, 45, 45, 45, 45, 45, 45, 45, 45, 45, 45, 45, 45, 45, 45, 45, 45, 10};
.global .align 1 .b8 $str$2[34] = {84, 101, 97, 109, 32, 37, 100, 32, 82, 117, 110, 110, 101, 114, 32, 37, 100, 32, 86, 69, 76, 58, 37, 100, 32, 68, 73, 83, 84, 58, 37, 100, 10};
.global .align 1 .b8 $str$3[42] = {84, 101, 97, 109, 32, 37, 100, 32, 67, 117, 114, 114, 101, 110, 116, 32, 82, 117, 110, 110, 101, 114, 32, 37, 100, 32, 86, 69, 76, 58, 37, 100, 32, 68, 73, 83, 84, 58, 37, 100, 10};

.visible .entry _Z16createTeamKernelP4TeamP6Runner(
	.param .u64 .ptr .align 1 _Z16createTeamKernelP4TeamP6Runner_param_0,
	.param .u64 .ptr .align 1 _Z16createTeamKernelP4TeamP6Runner_param_1
)
{
	.reg .b32 	%r<8>;
	.reg .b64 	%rd<17>;

	ld.param.u64 	%rd1, [_Z16createTeamKernelP4TeamP6Runner_param_0];
	ld.param.u64 	%rd2, [_Z16createTeamKernelP4TeamP6Runner_param_1];
	cvta.to.global.u64 	%rd3, %rd2;
	cvta.to.global.u64 	%rd4, %rd1;
	mov.u32 	%r1, %tid.x;
	shl.b32 	%r2, %r1, 2;
	mul.wide.u32 	%rd5, %r2, 8;
	add.s64 	%rd6, %rd3, %rd5;
	add.s64 	%rd7, %rd2, %rd5;
	mul.wide.u32 	%rd8, %r1, 16;
	add.s64 	%rd9, %rd4, %rd8;
	st.global.u64 	[%rd9], %rd7;
	mov.b32 	%r3, 0;
	st.global.u32 	[%rd6], %r3;
	ld.global.u64 	%rd10, [%rd9];
	st.u32 	[%rd10+4], %r3;
	ld.global.u64 	%rd11, [%rd9];
	mov.b32 	%r4, 100;
	st.u32 	[%rd11+8], %r4;
	ld.global.u64 	%rd12, [%rd9];
	st.u32 	[%rd12+12], %r3;
	ld.global.u64 	%rd13, [%rd9];
	mov.b32 	%r5, 200;
	st.u32 	[%rd13+16], %r5;
	ld.global.u64 	%rd14, [%rd9];
	st.u32 	[%rd14+20], %r3;
	ld.global.u64 	%rd15, [%rd9];
	mov.b32 	%r6, 300;
	st.u32 	[%rd15+24], %r6;
	ld.global.u64 	%rd16, [%rd9];
	st.u32 	[%rd16+28], %r3;
	add.s32 	%r7, %r1, 1;
	st.global.v2.u32 	[%rd9+8], {%r3, %r7};
	ret;

}
	// .globl	_Z18simulateRaceKernelP4TeamP6RunnerPiS3_i
.visible .entry _Z18simulateRaceKernelP4TeamP6RunnerPiS3_i(
	.param .u64 .ptr .align 1 _Z18simulateRaceKernelP4TeamP6RunnerPiS3_i_param_0,
	.param .u64 .ptr .align 1 _Z18simulateRaceKernelP4TeamP6RunnerPiS3_i_param_1,
	.param .u64 .ptr .align 1 _Z18simulateRaceKernelP4TeamP6RunnerPiS3_i_param_2,
	.param .u64 .ptr .align 1 _Z18simulateRaceKernelP4TeamP6RunnerPiS3_i_param_3,
	.param .u32 _Z18simulateRaceKernelP4TeamP6RunnerPiS3_i_param_4
)
{
	.local .align 16 .b8 	__local_depot1[64];
	.reg .b64 	%SP;
	.reg .b64 	%SPL;
	.reg .pred 	%p<77>;
	.reg .b32 	%r<1316>;
	.reg .b32 	%f<5>;
	.reg .b64 	%rd<92>;

	mov.u64 	%SPL, __local_depot1;
	cvta.local.u64 	%SP, %SPL;
	ld.param.u64 	%rd18, [_Z18simulateRaceKernelP4TeamP6RunnerPiS3_i_param_0];
	ld.param.u64 	%rd15, [_Z18simulateRaceKernelP4TeamP6RunnerPiS3_i_param_1];
	ld.param.u64 	%rd16, [_Z18simulateRaceKernelP4TeamP6RunnerPiS3_i_param_2];
	ld.param.u64 	%rd17, [_Z18simulateRaceKernelP4TeamP6RunnerPiS3_i_param_3];
	ld.param.u32 	%r547, [_Z18simulateRaceKernelP4TeamP6RunnerPiS3_i_param_4];
	cvta.to.global.u64 	%rd1, %rd18;
	add.u64 	%rd19, %SP, 0;
	add.u64 	%rd2, %SPL, 0;
	add.u64 	%rd3, %SPL, 16;
	mov.u32 	%r1, %tid.x;
	shl.b32 	%r548, %r1, 2;
	cvt.u64.u32 	%rd4, %r548;
	mul.wide.u32 	%rd21, %r548, 8;
	add.s64 	%rd22, %rd15, %rd21;
	cvt.u64.u32 	%rd91, %r1;
	mul.wide.u32 	%rd23, %r1, 16;
	add.s64 	%rd6, %rd1, %rd23;
	st.global.u64 	[%rd6], %rd22;
	ld.global.u32 	%r2, [%rd6+8];
	setp.eq.s32 	%p1, %r2, 4;
	@%p1 bra 	$L__BB1_123;
	cvta.to.global.u64 	%rd24, %rd15;
	cvt.s64.s32 	%rd25, %r2;
	add.s64 	%rd26, %rd4, %rd25;
	shl.b64 	%rd27, %rd26, 3;
	add.s64 	%rd28, %rd24, %rd27;
	ld.global.u32 	%r549, [%rd28+4];
	ld.global.u32 	%r550, [%rd28];
	add.s32 	%r551, %r550, %r549;
	st.global.u32 	[%rd28], %r551;
	ld.global.u64 	%rd29, [%rd6];
	ld.global.u32 	%r1031, [%rd6+8];
	mul.wide.s32 	%rd30, %r1031, 8;
	add.s64 	%rd7, %rd29, %rd30;
	ld.u32 	%r552, [%rd7];
	mad.lo.s32 	%r553, %r1031, 100, 100;
	setp.lt.s32 	%p2, %r552, %r553;
	@%p2 bra 	$L__BB1_3;
	mov.b32 	%r554, 0;
	st.u32 	[%rd7+4], %r554;
	ld.global.u32 	%r555, [%rd6+8];
	add.s32 	%r1031, %r555, 1;
	st.global.u32 	[%rd6+8], %r1031;
$L__BB1_3:
	setp.ne.s32 	%p3, %r1031, 4;
	@%p3 bra 	$L__BB1_7;
	cvta.to.global.u64 	%rd45, %rd16;
	atom.global.add.u32 	%r925, [%rd45], 1;
	cvta.to.global.u64 	%rd46, %rd17;
	mul.wide.s32 	%rd47, %r925, 4;
	add.s64 	%rd48, %rd46, %rd47;
	st.global.u32 	[%rd48], %r1;
	setp.ne.s32 	%p67, %r925, 0;
	@%p67 bra 	$L__BB1_123;
	add.s32 	%r927, %r1, 1;
	st.local.u32 	[%rd2], %r927;
	mov.u64 	%rd49, $str;
	cvta.global.u64 	%rd50, %rd49;
	{ // callseq 0, 0
	.param .b64 param0;
	st.param.b64 	[param0], %rd50;
	.param .b64 param1;
	st.param.b64 	[param1], %rd19;
	.param .b32 retval0;
	call.uni (retval0), 
	vprintf, 
	(
	param0, 
	param1
	);
	ld.param.b32 	%r928, [retval0];
	} // callseq 0
	mov.u64 	%rd52, $str$1;
	cvta.global.u64 	%rd53, %rd52;
	{ // callseq 1, 0
	.param .b64 param0;
	st.param.b64 	[param0], %rd53;
	.param .b64 param1;
	st.param.b64 	[param1], 0;
	.param .b32 retval0;
	call.uni (retval0), 
	vprintf, 
	(
	param0, 
	param1
	);
	ld.param.b32 	%r930, [retval0];
	} // callseq 1
	ld.global.u64 	%rd54, [%rd6];
	ld.u32 	%r932, [%rd54+4];
	ld.u32 	%r933, [%rd54];
	mov.b32 	%r934, 1;
	st.local.v4.u32 	[%rd2], {%r927, %r934, %r932, %r933};
	mov.u64 	%rd55, $str$2;
	cvta.global.u64 	%rd56, %rd55;
	{ // callseq 2, 0
	.param .b64 param0;
	st.param.b64 	[param0], %rd56;
	.param .b64 param1;
	st.param.b64 	[param1], %rd19;
	.param .b32 retval0;
	call.uni (retval0), 
	vprintf, 
	(
	param0, 
	param1
	);
	ld.param.b32 	%r935, [retval0];
	} // callseq 2
	ld.global.u64 	%rd57, [%rd6];
	ld.u32 	%r937, [%rd57+12];
	ld.u32 	%r938, [%rd57+8];
	mov.b32 	%r939, 2;
	st.local.v4.u32 	[%rd2], {%r927, %r939, %r937, %r938};
	{ // callseq 3, 0
	.param .b64 param0;
	st.param.b64 	[param0], %rd56;
	.param .b64 param1;
	st.param.b64 	[param1], %rd19;
	.param .b32 retval0;
	call.uni (retval0), 
	vprintf, 
	(
	param0, 
	param1
	);
	ld.param.b32 	%r940, [retval0];
	} // callseq 3
	ld.global.u64 	%rd58, [%rd6];
	ld.u32 	%r942, [%rd58+20];
	ld.u32 	%r943, [%rd58+16];
	mov.b32 	%r944, 3;
	st.local.v4.u32 	[%rd2], {%r927, %r944, %r942, %r943};
	{ // callseq 4, 0
	.param .b64 param0;
	st.param.b64 	[param0], %rd56;
	.param .b64 param1;
	st.param.b64 	[param1], %rd19;
	.param .b32 retval0;
	call.uni (retval0), 
	vprintf, 
	(
	param0, 
	param1
	);
	ld.param.b32 	%r945, [retval0];
	} // callseq 4
	ld.global.u64 	%rd59, [%rd6];
	ld.u32 	%r947, [%rd59+28];
	ld.u32 	%r948, [%rd59+24];
	mov.b32 	%r949, 4;
	st.local.v4.u32 	[%rd2], {%r927, %r949, %r947, %r948};
	{ // callseq 5, 0
	.param .b64 param0;
	st.param.b64 	[param0], %rd56;
	.param .b64 param1;
	st.param.b64 	[param1], %rd19;
	.param .b32 retval0;
	call.uni (retval0), 
	vprintf, 
	(
	param0, 
	param1
	);
	ld.param.b32 	%r950, [retval0];
	} // callseq 5
	mov.b32 	%r1032, 0;
$L__BB1_6:
	mul.wide.u32 	%rd60, %r1032, 16;
	add.s64 	%rd61, %rd1, %rd60;
	ld.global.u32 	%r952, [%rd61+8];
	setp.eq.s32 	%p68, %r952, 4;
	selp.b32 	%r953, 3, %r952, %p68;
	mov.u64 	%rd62, $str$1;
	cvta.global.u64 	%rd63, %rd62;
	{ // callseq 6, 0
	.param .b64 param0;
	st.param.b64 	[param0], %rd63;
	.param .b64 param1;
	st.param.b64 	[param1], 0;
	.param .b32 retval0;
	call.uni (retval0), 
	vprintf, 
	(
	param0, 
	param1
	);
	ld.param.b32 	%r954, [retval0];
	} // callseq 6
	add.s32 	%r956, %r1032, 1;
	add.s32 	%r957, %r953, 1;
	ld.global.u64 	%rd64, [%rd61];
	mul.wide.s32 	%rd65, %r953, 8;
	add.s64 	%rd66, %rd64, %rd65;
	ld.u32 	%r958, [%rd66+4];
	ld.u32 	%r959, [%rd66];
	st.local.v4.u32 	[%rd2], {%r956, %r957, %r958, %r959};
	mov.u64 	%rd67, $str$3;
	cvta.global.u64 	%rd68, %rd67;
	add.u64 	%rd69, %SP, 0;
	{ // callseq 7, 0
	.param .b64 param0;
	st.param.b64 	[param0], %rd68;
	.param .b64 param1;
	st.param.b64 	[param1], %rd69;
	.param .b32 retval0;
	call.uni (retval0), 
	vprintf, 
	(
	param0, 
	param1
	);
	ld.param.b32 	%r960, [retval0];
	} // callseq 7
	ld.global.u32 	%r962, [%rd61+24];
	setp.eq.s32 	%p69, %r962, 4;
	selp.b32 	%r963, 3, %r962, %p69;
	{ // callseq 8, 0
	.param .b64 param0;
	st.param.b64 	[param0], %rd63;
	.param .b64 param1;
	st.param.b64 	[param1], 0;
	.param .b32 retval0;
	call.uni (retval0), 
	vprintf, 
	(
	param0, 
	param1
	);
	ld.param.b32 	%r964, [retval0];
	} // callseq 8
	add.s32 	%r966, %r1032, 2;
	add.s32 	%r967, %r963, 1;
	ld.global.u64 	%rd70, [%rd61+16];
	mul.wide.s32 	%rd71, %r963, 8;
	add.s64 	%rd72, %rd70, %rd71;
	ld.u32 	%r968, [%rd72+4];
	ld.u32 	%r969, [%rd72];
	st.local.v4.u32 	[%rd2], {%r966, %r967, %r968, %r969};
	{ // callseq 9, 0
	.param .b64 param0;
	st.param.b64 	[param0], %rd68;
	.param .b64 param1;
	st.param.b64 	[param1], %rd69;
	.param .b32 retval0;
	call.uni (retval0), 
	vprintf, 
	(
	param0, 
	param1
	);
	ld.param.b32 	%r970, [retval0];
	} // callseq 9
	ld.global.u32 	%r972, [%rd61+40];
	setp.eq.s32 	%p70, %r972, 4;
	selp.b32 	%r973, 3, %r972, %p70;
	{ // callseq 10, 0
	.param .b64 param0;
	st.param.b64 	[param0], %rd63;
	.param .b64 param1;
	st.param.b64 	[param1], 0;
	.param .b32 retval0;
	call.uni (retval0), 
	vprintf, 
	(
	param0, 
	param1
	);
	ld.param.b32 	%r974, [retval0];
	} // callseq 10
	add.s32 	%r976, %r1032, 3;
	add.s32 	%r977, %r973, 1;
	ld.global.u64 	%rd73, [%rd61+32];
	mul.wide.s32 	%rd74, %r973, 8;
	add.s64 	%rd75, %rd73, %rd74;
	ld.u32 	%r978, [%rd75+4];
	ld.u32 	%r979, [%rd75];
	st.local.v4.u32 	[%rd2], {%r976, %r977, %r978, %r979};
	{ // callseq 11, 0
	.param .b64 param0;
	st.param.b64 	[param0], %rd68;
	.param .b64 param1;
	st.param.b64 	[param1], %rd69;
	.param .b32 retval0;
	call.uni (retval0), 
	vprintf, 
	(
	param0, 
	param1
	);
	ld.param.b32 	%r980, [retval0];
	} // callseq 11
	ld.global.u32 	%r982, [%rd61+56];
	setp.eq.s32 	%p71, %r982, 4;
	selp.b32 	%r983, 3, %r982, %p71;
	{ // callseq 12, 0
	.param .b64 param0;
	st.param.b64 	[param0], %rd63;
	.param .b64 param1;
	st.param.b64 	[param1], 0;
	.param .b32 retval0;
	call.uni (retval0), 
	vprintf, 
	(
	param0, 
	param1
	);
	ld.param.b32 	%r984, [retval0];
	} // callseq 12
	add.s32 	%r986, %r1032, 4;
	add.s32 	%r987, %r983, 1;
	ld.global.u64 	%rd76, [%rd61+48];
	mul.wide.s32 	%rd77, %r983, 8;
	add.s64 	%rd78, %rd76, %rd77;
	ld.u32 	%r988, [%rd78+4];
	ld.u32 	%r989, [%rd78];
	st.local.v4.u32 	[%rd2], {%r986, %r987, %r988, %r989};
	{ // callseq 13, 0
	.param .b64 param0;
	st.param.b64 	[param0], %rd68;
	.param .b64 param1;
	st.param.b64 	[param1], %rd69;
	.param .b32 retval0;
	call.uni (retval0), 
	vprintf, 
	(
	param0, 
	param1
	);
	ld.param.b32 	%r990, [retval0];
	} // callseq 13
	ld.global.u32 	%r992, [%rd61+72];
	setp.eq.s32 	%p72, %r992, 4;
	selp.b32 	%r993, 3, %r992, %p72;
	{ // callseq 14, 0
	.param .b64 param0;
	st.param.b64 	[param0], %rd63;
	.param .b64 param1;
	st.param.b64 	[param1], 0;
	.param .b32 retval0;
	call.uni (retval0), 
	vprintf, 
	(
	param0, 
	param1
	);
	ld.param.b32 	%r994, [retval0];
	} // callseq 14
	add.s32 	%r996, %r1032, 5;
	add.s32 	%r997, %r993, 1;
	ld.global.u64 	%rd79, [%rd61+64];
	mul.wide.s32 	%rd80, %r993, 8;
	add.s64 	%rd81, %rd79, %rd80;
	ld.u32 	%r998, [%rd81+4];
	ld.u32 	%r999, [%rd81];
	st.local.v4.u32 	[%rd2], {%r996, %r997, %r998, %r999};
	{ // callseq 15, 0
	.param .b64 param0;
	st.param.b64 	[param0], %rd68;
	.param .b64 param1;
	st.param.b64 	[param1], %rd69;
	.param .b32 retval0;
	call.uni (retval0), 
	vprintf, 
	(
	param0, 
	param1
	);
	ld.param.b32 	%r1000, [retval0];
	} // callseq 15
	ld.global.u32 	%r1002, [%rd61+88];
	setp.eq.s32 	%p73, %r1002, 4;
	selp.b32 	%r1003, 3, %r1002, %p73;
	{ // callseq 16, 0
	.param .b64 param0;
	st.param.b64 	[param0], %rd63;
	.param .b64 param1;
	st.param.b64 	[param1], 0;
	.param .b32 retval0;
	call.uni (retval0), 
	vprintf, 
	(
	param0, 
	param1
	);
	ld.param.b32 	%r1004, [retval0];
	} // callseq 16
	add.s32 	%r1006, %r1032, 6;
	add.s32 	%r1007, %r1003, 1;
	ld.global.u64 	%rd82, [%rd61+80];
	mul.wide.s32 	%rd83, %r1003, 8;
	add.s64 	%rd84, %rd82, %rd83;
	ld.u32 	%r1008, [%rd84+4];
	ld.u32 	%r1009, [%rd84];
	st.local.v4.u32 	[%rd2], {%r1006, %r1007, %r1008, %r1009};
	{ // callseq 17, 0
	.param .b64 param0;
	st.param.b64 	[param0], %rd68;
	.param .b64 param1;
	st.param.b64 	[param1], %rd69;
	.param .b32 retval0;
	call.uni (retval0), 
	vprintf, 
	(
	param0, 
	param1
	);
	ld.param.b32 	%r1010, [retval0];
	} // callseq 17
	ld.global.u32 	%r1012, [%rd61+104];
	setp.eq.s32 	%p74, %r1012, 4;
	selp.b32 	%r1013, 3, %r1012, %p74;
	{ // callseq 18, 0
	.param .b64 param0;
	st.param.b64 	[param0], %rd63;
	.param .b64 param1;
	st.param.b64 	[param1], 0;
	.param .b32 retval0;
	call.uni (retval0), 
	vprintf, 
	(
	param0, 
	param1
	);
	ld.param.b32 	%r1014, [retval0];
	} // callseq 18
	add.s32 	%r1016, %r1032, 7;
	add.s32 	%r1017, %r1013, 1;
	ld.global.u64 	%rd85, [%rd61+96];
	mul.wide.s32 	%rd86, %r1013, 8;
	add.s64 	%rd87, %rd85, %rd86;
	ld.u32 	%r1018, [%rd87+4];
	ld.u32 	%r1019, [%rd87];
	st.local.v4.u32 	[%rd2], {%r1016, %r1017, %r1018, %r1019};
	{ // callseq 19, 0
	.param .b64 param0;
	st.param.b64 	[param0], %rd68;
	.param .b64 param1;
	st.param.b64 	[param1], %rd69;
	.param .b32 retval0;
	call.uni (retval0), 
	vprintf, 
	(
	param0, 
	param1
	);
	ld.param.b32 	%r1020, [retval0];
	} // callseq 19
	ld.global.u32 	%r1022, [%rd61+120];
	setp.eq.s32 	%p75, %r1022, 4;
	selp.b32 	%r1023, 3, %r1022, %p75;
	{ // callseq 20, 0
	.param .b64 param0;
	st.param.b64 	[param0], %rd63;
	.param .b64 param1;
	st.param.b64 	[param1], 0;
	.param .b32 retval0;
	call.uni (retval0), 
	vprintf, 
	(
	param0, 
	param1
	);
	ld.param.b32 	%r1024, [retval0];
	} // callseq 20
	add.s32 	%r1032, %r1032, 8;
	add.s32 	%r1026, %r1023, 1;
	ld.global.u64 	%rd88, [%rd61+112];
	mul.wide.s32 	%rd89, %r1023, 8;
	add.s64 	%rd90, %rd88, %rd89;
	ld.u32 	%r1027, [%rd90+4];
	ld.u32 	%r1028, [%rd90];
	st.local.v4.u32 	[%rd2], {%r1032, %r1026, %r1027, %r1028};
	{ // callseq 21, 0
	.param .b64 param0;
	st.param.b64 	[param0], %rd68;
	.param .b64 param1;
	st.param.b64 	[param1], %rd69;
	.param .b32 retval0;
	call.uni (retval0), 
	vprintf, 
	(
	param0, 
	param1
	);
	ld.param.b32 	%r1029, [retval0];
	} // callseq 21
	setp.eq.s32 	%p76, %r1032, 400;
	@%p76 bra 	$L__BB1_123;
	bra.uni 	$L__BB1_6;
$L__BB1_7:
	xor.b32  	%r556, %r547, -1429050551;
	mul.lo.s32 	%r557, %r556, 1099087573;
	setp.gt.s32 	%p4, %r547, -1;
	selp.b32 	%r558, -644748465, -1947113066, %p4;
	add.s32 	%r559, %r558, %r557;
	add.s32 	%r8, %r559, 6615241;
	add.s32 	%r1052, %r557, 123456789;
	st.local.v2.u32 	[%rd3], {%r8, %r1052};
	xor.b32  	%r560, %r557, 362436069;
	add.s32 	%r561, %r558, 521288629;
	st.local.v2.u32 	[%rd3+8], {%r560, %r561};
	xor.b32  	%r562, %r558, 88675123;
	add.s32 	%r1048, %r557, 5783321;
	st.local.v2.u32 	[%rd3+16], {%r562, %r1048};
	setp.eq.s32 	%p5, %r1, 0;
	@%p5 bra 	$L__BB1_122;
	mov.b32 	%r1035, 0;
	mov.u64 	%rd32, precalc_xorwow_matrix;
$L__BB1_9:
	mov.u64 	%rd8, %rd91;
	and.b64  	%rd9, %rd8, 3;
	setp.eq.s64 	%p6, %rd9, 0;
	@%p6 bra 	$L__BB1_121;
	mul.wide.u32 	%rd31, %r1035, 3200;
	add.s64 	%rd10, %rd32, %rd31;
	mov.b32 	%r1048, 0;
	mov.u32 	%r1049, %r1048;
	mov.u32 	%r1050, %r1048;
	mov.u32 	%r1051, %r1048;
	mov.u32 	%r1052, %r1048;
	mov.u32 	%r1041, %r1048;
$L__BB1_11:
	mul.wide.u32 	%rd33, %r1041, 4;
	add.s64 	%rd34, %rd3, %rd33;
	ld.local.u32 	%r20, [%rd34+4];
	shl.b32 	%r21, %r1041, 5;
	mov.b32 	%r1047, 0;
$L__BB1_12:
	.pragma "nounroll";
	shr.u32 	%r566, %r20, %r1047;
	and.b32  	%r567, %r566, 1;
	setp.eq.b32 	%p7, %r567, 1;
	not.pred 	%p8, %p7;
	add.s32 	%r568, %r21, %r1047;
	mul.lo.s32 	%r569, %r568, 5;
	mul.wide.u32 	%rd35, %r569, 4;
	add.s64 	%rd11, %rd10, %rd35;
	@%p8 bra 	$L__BB1_14;
	ld.global.u32 	%r570, [%rd11];
	xor.b32  	%r1052, %r1052, %r570;
	ld.global.u32 	%r571, [%rd11+4];
	xor.b32  	%r1051, %r1051, %r571;
	ld.global.u32 	%r572, [%rd11+8];
	xor.b32  	%r1050, %r1050, %r572;
	ld.global.u32 	%r573, [%rd11+12];
	xor.b32  	%r1049, %r1049, %r573;
	ld.global.u32 	%r574, [%rd11+16];
	xor.b32  	%r1048, %r1048, %r574;
$L__BB1_14:
	and.b32  	%r576, %r566, 2;
	setp.eq.s32 	%p9, %r576, 0;
	@%p9 bra 	$L__BB1_16;
	ld.global.u32 	%r577, [%rd11+20];
	xor.b32  	%r1052, %r1052, %r577;
	ld.global.u32 	%r578, [%rd11+24];
	xor.b32  	%r1051, %r1051, %r578;
	ld.global.u32 	%r579, [%rd11+28];
	xor.b32  	%r1050, %r1050, %r579;
	ld.global.u32 	%r580, [%rd11+32];
	xor.b32  	%r1049, %r1049, %r580;
	ld.global.u32 	%r581, [%rd11+36];
	xor.b32  	%r1048, %r1048, %r581;
$L__BB1_16:
	and.b32  	%r583, %r566, 4;
	setp.eq.s32 	%p10, %r583, 0;
	@%p10 bra 	$L__BB1_18;
	ld.global.u32 	%r584, [%rd11+40];
	xor.b32  	%r1052, %r1052, %r584;
	ld.global.u32 	%r585, [%rd11+44];
	xor.b32  	%r1051, %r1051, %r585;
	ld.global.u32 	%r586, [%rd11+48];
	xor.b32  	%r1050, %r1050, %r586;
	ld.global.u32 	%r587, [%rd11+52];
	xor.b32  	%r1049, %r1049, %r587;
	ld.global.u32 	%r588, [%rd11+56];
	xor.b32  	%r1048, %r1048, %r588;
$L__BB1_18:
	and.b32  	%r590, %r566, 8;
	setp.eq.s32 	%p11, %r590, 0;
	@%p11 bra 	$L__BB1_20;
	ld.global.u32 	%r591, [%rd11+60];
	xor.b32  	%r1052, %r1052, %r591;
	ld.global.u32 	%r592, [%rd11+64];
	xor.b32  	%r1051, %r1051, %r592;
	ld.global.u32 	%r593, [%rd11+68];
	xor.b32  	%r1050, %r1050, %r593;
	ld.global.u32 	%r594, [%rd11+72];
	xor.b32  	%r1049, %r1049, %r594;
	ld.global.u32 	%r595, [%rd11+76];
	xor.b32  	%r1048, %r1048, %r595;
$L__BB1_20:
	and.b32  	%r597, %r566, 16;
	setp.eq.s32 	%p12, %r597, 0;
	@%p12 bra 	$L__BB1_22;
	ld.global.u32 	%r598, [%rd11+80];
	xor.b32  	%r1052, %r1052, %r598;
	ld.global.u32 	%r599, [%rd11+84];
	xor.b32  	%r1051, %r1051, %r599;
	ld.global.u32 	%r600, [%rd11+88];
	xor.b32  	%r1050, %r1050, %r600;
	ld.global.u32 	%r601, [%rd11+92];
	xor.b32  	%r1049, %r1049, %r601;
	ld.global.u32 	%r602, [%rd11+96];
	xor.b32  	%r1048, %r1048, %r602;
$L__BB1_22:
	and.b32  	%r604, %r566, 32;
	setp.eq.s32 	%p13, %r604, 0;
	@%p13 bra 	$L__BB1_24;
	ld.global.u32 	%r605, [%rd11+100];
	xor.b32  	%r1052, %r1052, %r605;
	ld.global.u32 	%r606, [%rd11+104];
	xor.b32  	%r1051, %r1051, %r606;
	ld.global.u32 	%r607, [%rd11+108];
	xor.b32  	%r1050, %r1050, %r607;
	ld.global.u32 	%r608, [%rd11+112];
	xor.b32  	%r1049, %r1049, %r608;
	ld.global.u32 	%r609, [%rd11+116];
	xor.b32  	%r1048, %r1048, %r609;
$L__BB1_24:
	and.b32  	%r611, %r566, 64;
	setp.eq.s32 	%p14, %r611, 0;
	@%p14 bra 	$L__BB1_26;
	ld.global.u32 	%r612, [%rd11+120];
	xor.b32  	%r1052, %r1052, %r612;
	ld.global.u32 	%r613, [%rd11+124];
	xor.b32  	%r1051, %r1051, %r613;
	ld.global.u32 	%r614, [%rd11+128];
	xor.b32  	%r1050, %r1050, %r614;
	ld.global.u32 	%r615, [%rd11+132];
	xor.b32  	%r1049, %r1049, %r615;
	ld.global.u32 	%r616, [%rd11+136];
	xor.b32  	%r1048, %r1048, %r616;
$L__BB1_26:
	and.b32  	%r618, %r566, 128;
	setp.eq.s32 	%p15, %r618, 0;
	@%p15 bra 	$L__BB1_28;
	ld.global.u32 	%r619, [%rd11+140];
	xor.b32  	%r1052, %r1052, %r619;
	ld.global.u32 	%r620, [%rd11+144];
	xor.b32  	%r1051, %r1051, %r620;
	ld.global.u32 	%r621, [%rd11+148];
	xor.b32  	%r1050, %r1050, %r621;
	ld.global.u32 	%r622, [%rd11+152];
	xor.b32  	%r1049, %r1049, %r622;
	ld.global.u32 	%r623, [%rd11+156];
	xor.b32  	%r1048, %r1048, %r623;
$L__BB1_28:
	and.b32  	%r625, %r566, 256;
	setp.eq.s32 	%p16, %r625, 0;
	@%p16 bra 	$L__BB1_30;
	ld.global.u32 	%r626, [%rd11+160];
	xor.b32  	%r1052, %r1052, %r626;
	ld.global.u32 	%r627, [%rd11+164];
	xor.b32  	%r1051, %r1051, %r627;
	ld.global.u32 	%r628, [%rd11+168];
	xor.b32  	%r1050, %r1050, %r628;
	ld.global.u32 	%r629, [%rd11+172];
	xor.b32  	%r1049, %r1049, %r629;
	ld.global.u32 	%r630, [%rd11+176];
	xor.b32  	%r1048, %r1048, %r630;
$L__BB1_30:
	and.b32  	%r632, %r566, 512;
	setp.eq.s32 	%p17, %r632, 0;
	@%p17 bra 	$L__BB1_32;
	ld.global.u32 	%r633, [%rd11+180];
	xor.b32  	%r1052, %r1052, %r633;
	ld.global.u32 	%r634, [%rd11+184];
	xor.b32  	%r1051, %r1051, %r634;
	ld.global.u32 	%r635, [%rd11+188];
	xor.b32  	%r1050, %r1050, %r635;
	ld.global.u32 	%r636, [%rd11+192];
	xor.b32  	%r1049, %r1049, %r636;
	ld.global.u32 	%r637, [%rd11+196];
	xor.b32  	%r1048, %r1048, %r637;
$L__BB1_32:
	and.b32  	%r639, %r566, 1024;
	setp.eq.s32 	%p18, %r639, 0;
	@%p18 bra 	$L__BB1_34;
	ld.global.u32 	%r640, [%rd11+200];
	xor.b32  	%r1052, %r1052, %r640;
	ld.global.u32 	%r641, [%rd11+204];
	xor.b32  	%r1051, %r1051, %r641;
	ld.global.u32 	%r642, [%rd11+208];
	xor.b32  	%r1050, %r1050, %r642;
	ld.global.u32 	%r643, [%rd11+212];
	xor.b32  	%r1049, %r1049, %r643;
	ld.global.u32 	%r644, [%rd11+216];
	xor.b32  	%r1048, %r1048, %r644;
$L__BB1_34:
	and.b32  	%r646, %r566, 2048;
	setp.eq.s32 	%p19, %r646, 0;
	@%p19 bra 	$L__BB1_36;
	ld.global.u32 	%r647, [%rd11+220];
	xor.b32  	%r1052, %r1052, %r647;
	ld.global.u32 	%r648, [%rd11+224];
	xor.b32  	%r1051, %r1051, %r648;
	ld.global.u32 	%r649, [%rd11+228];
	xor.b32  	%r1050, %r1050, %r649;
	ld.global.u32 	%r650, [%rd11+232];
	xor.b32  	%r1049, %r1049, %r650;
	ld.global.u32 	%r651, [%rd11+236];
	xor.b32  	%r1048, %r1048, %r651;
$L__BB1_36:
	and.b32  	%r653, %r566, 4096;
	setp.eq.s32 	%p20, %r653, 0;
	@%p20 bra 	$L__BB1_38;
	ld.global.u32 	%r654, [%rd11+240];
	xor.b32  	%r1052, %r1052, %r654;
	ld.global.u32 	%r655, [%rd11+244];
	xor.b32  	%r1051, %r1051, %r655;
	ld.global.u32 	%r656, [%rd11+248];
	xor.b32  	%r1050, %r1050, %r656;
	ld.global.u32 	%r657, [%rd11+252];
	xor.b32  	%r1049, %r1049, %r657;
	ld.global.u32 	%r658, [%rd11+256];
	xor.b32  	%r1048, %r1048, %r658;
$L__BB1_38:
	and.b32  	%r660, %r566, 8192;
	setp.eq.s32 	%p21, %r660, 0;
	@%p21 bra 	$L__BB1_40;
	ld.global.u32 	%r661, [%rd11+260];
	xor.b32  	%r1052, %r1052, %r661;
	ld.global.u32 	%r662, [%rd11+264];
	xor.b32  	%r1051, %r1051, %r662;
	ld.global.u32 	%r663, [%rd11+268];
	xor.b32  	%r1050, %r1050, %r663;
	ld.global.u32 	%r664, [%rd11+272];
	xor.b32  	%r1049, %r1049, %r664;
	ld.global.u32 	%r665, [%rd11+276];
	xor.b32  	%r1048, %r1048, %r665;
$L__BB1_40:
	and.b32  	%r667, %r566, 16384;
	setp.eq.s32 	%p22, %r667, 0;
	@%p22 bra 	$L__BB1_42;
	ld.global.u32 	%r668, [%rd11+280];
	xor.b32  	%r1052, %r1052, %r668;
	ld.global.u32 	%r669, [%rd11+284];
	xor.b32  	%r1051, %r1051, %r669;
	ld.global.u32 	%r670, [%rd11+288];
	xor.b32  	%r1050, %r1050, %r670;
	ld.global.u32 	%r671, [%rd11+292];
	xor.b32  	%r1049, %r1049, %r671;
	ld.global.u32 	%r672, [%rd11+296];
	xor.b32  	%r1048, %r1048, %r672;
$L__BB1_42:
	and.b32  	%r674, %r566, 32768;
	setp.eq.s32 	%p23, %r674, 0;
	@%p23 bra 	$L__BB1_44;
	ld.global.u32 	%r675, [%rd11+300];
	xor.b32  	%r1052, %r1052, %r675;
	ld.global.u32 	%r676, [%rd11+304];
	xor.b32  	%r1051, %r1051, %r676;
	ld.global.u32 	%r677, [%rd11+308];
	xor.b32  	%r1050, %r1050, %r677;
	ld.global.u32 	%r678, [%rd11+312];
	xor.b32  	%r1049, %r1049, %r678;
	ld.global.u32 	%r679, [%rd11+316];
	xor.b32  	%r1048, %r1048, %r679;
$L__BB1_44:
	add.s32 	%r1047, %r1047, 16;
	setp.ne.s32 	%p24, %r1047, 32;
	@%p24 bra 	$L__BB1_12;
	mad.lo.s32 	%r680, %r1041, -31, %r21;
	add.s32 	%r1041, %r680, 1;
	setp.ne.s32 	%p25, %r1041, 5;
	@%p25 bra 	$L__BB1_11;
	st.local.u32 	[%rd3+4], %r1052;
	st.local.v2.u32 	[%rd3+8], {%r1051, %r1050};
	st.local.v2.u32 	[%rd3+16], {%r1049, %r1048};
	setp.eq.s64 	%p26, %rd9, 1;
	@%p26 bra 	$L__BB1_121;
	mov.b32 	%r1048, 0;
	mov.u32 	%r1141, %r1048;
	mov.u32 	%r1142, %r1048;
	mov.u32 	%r1143, %r1048;
	mov.u32 	%r1052, %r1048;
	mov.u32 	%r1133, %r1048;
$L__BB1_48:
	mul.wide.u32 	%rd36, %r1133, 4;
	add.s64 	%rd37, %rd3, %rd36;
	ld.local.u32 	%r196, [%rd37+4];
	shl.b32 	%r197, %r1133, 5;
	mov.b32 	%r1139, 0;
$L__BB1_49:
	.pragma "nounroll";
	shr.u32 	%r683, %r196, %r1139;
	and.b32  	%r684, %r683, 1;
	setp.eq.b32 	%p27, %r684, 1;
	not.pred 	%p28, %p27;
	add.s32 	%r685, %r197, %r1139;
	mul.lo.s32 	%r686, %r685, 5;
	mul.wide.u32 	%rd38, %r686, 4;
	add.s64 	%rd12, %rd10, %rd38;
	@%p28 bra 	$L__BB1_51;
	ld.global.u32 	%r687, [%rd12];
	xor.b32  	%r1052, %r1052, %r687;
	ld.global.u32 	%r688, [%rd12+4];
	xor.b32  	%r1143, %r1143, %r688;
	ld.global.u32 	%r689, [%rd12+8];
	xor.b32  	%r1142, %r1142, %r689;
	ld.global.u32 	%r690, [%rd12+12];
	xor.b32  	%r1141, %r1141, %r690;
	ld.global.u32 	%r691, [%rd12+16];
	xor.b32  	%r1048, %r1048, %r691;
$L__BB1_51:
	and.b32  	%r693, %r683, 2;
	setp.eq.s32 	%p29, %r693, 0;
	@%p29 bra 	$L__BB1_53;
	ld.global.u32 	%r694, [%rd12+20];
	xor.b32  	%r1052, %r1052, %r694;
	ld.global.u32 	%r695, [%rd12+24];
	xor.b32  	%r1143, %r1143, %r695;
	ld.global.u32 	%r696, [%rd12+28];
	xor.b32  	%r1142, %r1142, %r696;
	ld.global.u32 	%r697, [%rd12+32];
	xor.b32  	%r1141, %r1141, %r697;
	ld.global.u32 	%r698, [%rd12+36];
	xor.b32  	%r1048, %r1048, %r698;
$L__BB1_53:
	and.b32  	%r700, %r683, 4;
	setp.eq.s32 	%p30, %r700, 0;
	@%p30 bra 	$L__BB1_55;
	ld.global.u32 	%r701, [%rd12+40];
	xor.b32  	%r1052, %r1052, %r701;
	ld.global.u32 	%r702, [%rd12+44];
	xor.b32  	%r1143, %r1143, %r702;
	ld.global.u32 	%r703, [%rd12+48];
	xor.b32  	%r1142, %r1142, %r703;
	ld.global.u32 	%r704, [%rd12+52];
	xor.b32  	%r1141, %r1141, %r704;
	ld.global.u32 	%r705, [%rd12+56];
	xor.b32  	%r1048, %r1048, %r705;
$L__BB1_55:
	and.b32  	%r707, %r683, 8;
	setp.eq.s32 	%p31, %r707, 0;
	@%p31 bra 	$L__BB1_57;
	ld.global.u32 	%r708, [%rd12+60];
	xor.b32  	%r1052, %r1052, %r708;
	ld.global.u32 	%r709, [%rd12+64];
	xor.b32  	%r1143, %r1143, %r709;
	ld.global.u32 	%r710, [%rd12+68];
	xor.b32  	%r1142, %r1142, %r710;
	ld.global.u32 	%r711, [%rd12+72];
	xor.b32  	%r1141, %r1141, %r711;
	ld.global.u32 	%r712, [%rd12+76];
	xor.b32  	%r1048, %r1048, %r712;
$L__BB1_57:
	and.b32  	%r714, %r683, 16;
	setp.eq.s32 	%p32, %r714, 0;
	@%p32 bra 	$L__BB1_59;
	ld.global.u32 	%r715, [%rd12+80];
	xor.b32  	%r1052, %r1052, %r715;
	ld.global.u32 	%r716, [%rd12+84];
	xor.b32  	%r1143, %r1143, %r716;
	ld.global.u32 	%r717, [%rd12+88];
	xor.b32  	%r1142, %r1142, %r717;
	ld.global.u32 	%r718, [%rd12+92];
	xor.b32  	%r1141, %r1141, %r718;
	ld.global.u32 	%r719, [%rd12+96];
	xor.b32  	%r1048, %r1048, %r719;
$L__BB1_59:
	and.b32  	%r721, %r683, 32;
	setp.eq.s32 	%p33, %r721, 0;
	@%p33 bra 	$L__BB1_61;
	ld.global.u32 	%r722, [%rd12+100];
	xor.b32  	%r1052, %r1052, %r722;
	ld.global.u32 	%r723, [%rd12+104];
	xor.b32  	%r1143, %r1143, %r723;
	ld.global.u32 	%r724, [%rd12+108];
	xor.b32  	%r1142, %r1142, %r724;
	ld.global.u32 	%r725, [%rd12+112];
	xor.b32  	%r1141, %r1141, %r725;
	ld.global.u32 	%r726, [%rd12+116];
	xor.b32  	%r1048, %r1048, %r726;
$L__BB1_61:
	and.b32  	%r728, %r683, 64;
	setp.eq.s32 	%p34, %r728, 0;
	@%p34 bra 	$L__BB1_63;
	ld.global.u32 	%r729, [%rd12+120];
	xor.b32  	%r1052, %r1052, %r729;
	ld.global.u32 	%r730, [%rd12+124];
	xor.b32  	%r1143, %r1143, %r730;
	ld.global.u32 	%r731, [%rd12+128];
	xor.b32  	%r1142, %r1142, %r731;
	ld.global.u32 	%r732, [%rd12+132];
	xor.b32  	%r1141, %r1141, %r732;
	ld.global.u32 	%r733, [%rd12+136];
	xor.b32  	%r1048, %r1048, %r733;
$L__BB1_63:
	and.b32  	%r735, %r683, 128;
	setp.eq.s32 	%p35, %r735, 0;
	@%p35 bra 	$L__BB1_65;
	ld.global.u32 	%r736, [%rd12+140];
	xor.b32  	%r1052, %r1052, %r736;
	ld.global.u32 	%r737, [%rd12+144];
	xor.b32  	%r1143, %r1143, %r737;
	ld.global.u32 	%r738, [%rd12+148];
	xor.b32  	%r1142, %r1142, %r738;
	ld.global.u32 	%r739, [%rd12+152];
	xor.b32  	%r1141, %r1141, %r739;
	ld.global.u32 	%r740, [%rd12+156];
	xor.b32  	%r1048, %r1048, %r740;
$L__BB1_65:
	and.b32  	%r742, %r683, 256;
	setp.eq.s32 	%p36, %r742, 0;
	@%p36 bra 	$L__BB1_67;
	ld.global.u32 	%r743, [%rd12+160];
	xor.b32  	%r1052, %r1052, %r743;
	ld.global.u32 	%r744, [%rd12+164];
	xor.b32  	%r1143, %r1143, %r744;
	ld.global.u32 	%r745, [%rd12+168];
	xor.b32  	%r1142, %r1142, %r745;
	ld.global.u32 	%r746, [%rd12+172];
	xor.b32  	%r1141, %r1141, %r746;
	ld.global.u32 	%r747, [%rd12+176];
	xor.b32  	%r1048, %r1048, %r747;
$L__BB1_67:
	and.b32  	%r749, %r683, 512;
	setp.eq.s32 	%p37, %r749, 0;
	@%p37 bra 	$L__BB1_69;
	ld.global.u32 	%r750, [%rd12+180];
	xor.b32  	%r1052, %r1052, %r750;
	ld.global.u32 	%r751, [%rd12+184];
	xor.b32  	%r1143, %r1143, %r751;
	ld.global.u32 	%r752, [%rd12+188];
	xor.b32  	%r1142, %r1142, %r752;
	ld.global.u32 	%r753, [%rd12+192];
	xor.b32  	%r1141, %r1141, %r753;
	ld.global.u32 	%r754, [%rd12+196];
	xor.b32  	%r1048, %r1048, %r754;
$L__BB1_69:
	and.b32  	%r756, %r683, 1024;
	setp.eq.s32 	%p38, %r756, 0;
	@%p38 bra 	$L__BB1_71;
	ld.global.u32 	%r757, [%rd12+200];
	xor.b32  	%r1052, %r1052, %r757;
	ld.global.u32 	%r758, [%rd12+204];
	xor.b32  	%r1143, %r1143, %r758;
	ld.global.u32 	%r759, [%rd12+208];
	xor.b32  	%r1142, %r1142, %r759;
	ld.global.u32 	%r760, [%rd12+212];
	xor.b32  	%r1141, %r1141, %r760;
	ld.global.u32 	%r761, [%rd12+216];
	xor.b32  	%r1048, %r1048, %r761;
$L__BB1_71:
	and.b32  	%r763, %r683, 2048;
	setp.eq.s32 	%p39, %r763, 0;
	@%p39 bra 	$L__BB1_73;
	ld.global.u32 	%r764, [%rd12+220];
	xor.b32  	%r1052, %r1052, %r764;
	ld.global.u32 	%r765, [%rd12+224];
	xor.b32  	%r1143, %r1143, %r765;
	ld.global.u32 	%r766, [%rd12+228];
	xor.b32  	%r1142, %r1142, %r766;
	ld.global.u32 	%r767, [%rd12+232];
	xor.b32  	%r1141, %r1141, %r767;
	ld.global.u32 	%r768, [%rd12+236];
	xor.b32  	%r1048, %r1048, %r768;
$L__BB1_73:
	and.b32  	%r770, %r683, 4096;
	setp.eq.s32 	%p40, %r770, 0;
	@%p40 bra 	$L__BB1_75;
	ld.global.u32 	%r771, [%rd12+240];
	xor.b32  	%r1052, %r1052, %r771;
	ld.global.u32 	%r772, [%rd12+244];
	xor.b32  	%r1143, %r1143, %r772;
	ld.global.u32 	%r773, [%rd12+248];
	xor.b32  	%r1142, %r1142, %r773;
	ld.global.u32 	%r774, [%rd12+252];
	xor.b32  	%r1141, %r1141, %r774;
	ld.global.u32 	%r775, [%rd12+256];
	xor.b32  	%r1048, %r1048, %r775;
$L__BB1_75:
	and.b32  	%r777, %r683, 8192;
	setp.eq.s32 	%p41, %r777, 0;
	@%p41 bra 	$L__BB1_77;
	ld.global.u32 	%r778, [%rd12+260];
	xor.b32  	%r1052, %r1052, %r778;
	ld.global.u32 	%r779, [%rd12+264];
	xor.b32  	%r1143, %r1143, %r779;
	ld.global.u32 	%r780, [%rd12+268];
	xor.b32  	%r1142, %r1142, %r780;
	ld.global.u32 	%r781, [%rd12+272];
	xor.b32  	%r1141, %r1141, %r781;
	ld.global.u32 	%r782, [%rd12+276];
	xor.b32  	%r1048, %r1048, %r782;
$L__BB1_77:
	and.b32  	%r784, %r683, 16384;
	setp.eq.s32 	%p42, %r784, 0;
	@%p42 bra 	$L__BB1_79;
	ld.global.u32 	%r785, [%rd12+280];
	xor.b32  	%r1052, %r1052, %r785;
	ld.global.u32 	%r786, [%rd12+284];
	xor.b32  	%r1143, %r1143, %r786;
	ld.global.u32 	%r787, [%rd12+288];
	xor.b32  	%r1142, %r1142, %r787;
	ld.global.u32 	%r788, [%rd12+292];
	xor.b32  	%r1141, %r1141, %r788;
	ld.global.u32 	%r789, [%rd12+296];
	xor.b32  	%r1048, %r1048, %r789;
$L__BB1_79:
	and.b32  	%r791, %r683, 32768;
	setp.eq.s32 	%p43, %r791, 0;
	@%p43 bra 	$L__BB1_81;
	ld.global.u32 	%r792, [%rd12+300];
	xor.b32  	%r1052, %r1052, %r792;
	ld.global.u32 	%r793, [%rd12+304];
	xor.b32  	%r1143, %r1143, %r793;
	ld.global.u32 	%r794, [%rd12+308];
	xor.b32  	%r1142, %r1142, %r794;
	ld.global.u32 	%r795, [%rd12+312];
	xor.b32  	%r1141, %r1141, %r795;
	ld.global.u32 	%r796, [%rd12+316];
	xor.b32  	%r1048, %r1048, %r796;
$L__BB1_81:
	add.s32 	%r1139, %r1139, 16;
	setp.ne.s32 	%p44, %r1139, 32;
	@%p44 bra 	$L__BB1_49;
	mad.lo.s32 	%r797, %r1133, -31, %r197;
	add.s32 	%r1133, %r797, 1;
	setp.ne.s32 	%p45, %r1133, 5;
	@%p45 bra 	$L__BB1_48;
	st.local.u32 	[%rd3+4], %r1052;
	st.local.v2.u32 	[%rd3+8], {%r1143, %r1142};
	st.local.v2.u32 	[%rd3+16], {%r1141, %r1048};
	setp.ne.s64 	%p46, %rd9, 3;
	@%p46 bra 	$L__BB1_121;
	mov.b32 	%r1048, 0;
	mov.u32 	%r1233, %r1048;
	mov.u32 	%r1234, %r1048;
	mov.u32 	%r1235, %r1048;
	mov.u32 	%r1052, %r1048;
	mov.u32 	%r1225, %r1048;
$L__BB1_85:
	mul.wide.u32 	%rd39, %r1225, 4;
	add.s64 	%rd40, %rd3, %rd39;
	ld.local.u32 	%r372, [%rd40+4];
	shl.b32 	%r373, %r1225, 5;
	mov.b32 	%r1231, 0;
$L__BB1_86:
	.pragma "nounroll";
	shr.u32 	%r800, %r372, %r1231;
	and.b32  	%r801, %r800, 1;
	setp.eq.b32 	%p47, %r801, 1;
	not.pred 	%p48, %p47;
	add.s32 	%r802, %r373, %r1231;
	mul.lo.s32 	%r803, %r802, 5;
	mul.wide.u32 	%rd41, %r803, 4;
	add.s64 	%rd13, %rd10, %rd41;
	@%p48 bra 	$L__BB1_88;
	ld.global.u32 	%r804, [%rd13];
	xor.b32  	%r1052, %r1052, %r804;
	ld.global.u32 	%r805, [%rd13+4];
	xor.b32  	%r1235, %r1235, %r805;
	ld.global.u32 	%r806, [%rd13+8];
	xor.b32  	%r1234, %r1234, %r806;
	ld.global.u32 	%r807, [%rd13+12];
	xor.b32  	%r1233, %r1233, %r807;
	ld.global.u32 	%r808, [%rd13+16];
	xor.b32  	%r1048, %r1048, %r808;
$L__BB1_88:
	and.b32  	%r810, %r800, 2;
	setp.eq.s32 	%p49, %r810, 0;
	@%p49 bra 	$L__BB1_90;
	ld.global.u32 	%r811, [%rd13+20];
	xor.b32  	%r1052, %r1052, %r811;
	ld.global.u32 	%r812, [%rd13+24];
	xor.b32  	%r1235, %r1235, %r812;
	ld.global.u32 	%r813, [%rd13+28];
	xor.b32  	%r1234, %r1234, %r813;
	ld.global.u32 	%r814, [%rd13+32];
	xor.b32  	%r1233, %r1233, %r814;
	ld.global.u32 	%r815, [%rd13+36];
	xor.b32  	%r1048, %r1048, %r815;
$L__BB1_90:
	and.b32  	%r817, %r800, 4;
	setp.eq.s32 	%p50, %r817, 0;
	@%p50 bra 	$L__BB1_92;
	ld.global.u32 	%r818, [%rd13+40];
	xor.b32  	%r1052, %r1052, %r818;
	ld.global.u32 	%r819, [%rd13+44];
	xor.b32  	%r1235, %r1235, %r819;
	ld.global.u32 	%r820, [%rd13+48];
	xor.b32  	%r1234, %r1234, %r820;
	ld.global.u32 	%r821, [%rd13+52];
	xor.b32  	%r1233, %r1233, %r821;
	ld.global.u32 	%r822, [%rd13+56];
	xor.b32  	%r1048, %r1048, %r822;
$L__BB1_92:
	and.b32  	%r824, %r800, 8;
	setp.eq.s32 	%p51, %r824, 0;
	@%p51 bra 	$L__BB1_94;
	ld.global.u32 	%r825, [%rd13+60];
	xor.b32  	%r1052, %r1052, %r825;
	ld.global.u32 	%r826, [%rd13+64];
	xor.b32  	%r1235, %r1235, %r826;
	ld.global.u32 	%r827, [%rd13+68];
	xor.b32  	%r1234, %r1234, %r827;
	ld.global.u32 	%r828, [%rd13+72];
	xor.b32  	%r1233, %r1233, %r828;
	ld.global.u32 	%r829, [%rd13+76];
	xor.b32  	%r1048, %r1048, %r829;
$L__BB1_94:
	and.b32  	%r831, %r800, 16;
	setp.eq.s32 	%p52, %r831, 0;
	@%p52 bra 	$L__BB1_96;
	ld.global.u32 	%r832, [%rd13+80];
	xor.b32  	%r1052, %r1052, %r832;
	ld.global.u32 	%r833, [%rd13+84];
	xor.b32  	%r1235, %r1235, %r833;
	ld.global.u32 	%r834, [%rd13+88];
	xor.b32  	%r1234, %r1234, %r834;
	ld.global.u32 	%r835, [%rd13+92];
	xor.b32  	%r1233, %r1233, %r835;
	ld.global.u32 	%r836, [%rd13+96];
	xor.b32  	%r1048, %r1048, %r836;
$L__BB1_96:
	and.b32  	%r838, %r800, 32;
	setp.eq.s32 	%p53, %r838, 0;
	@%p53 bra 	$L__BB1_98;
	ld.global.u32 	%r839, [%rd13+100];
	xor.b32  	%r1052, %r1052, %r839;
	ld.global.u32 	%r840, [%rd13+104];
	xor.b32  	%r1235, %r1235, %r840;
	ld.global.u32 	%r841, [%rd13+108];
	xor.b32  	%r1234, %r1234, %r841;
	ld.global.u32 	%r842, [%rd13+112];
	xor.b32  	%r1233, %r1233, %r842;
	ld.global.u32 	%r843, [%rd13+116];
	xor.b32  	%r1048, %r1048, %r843;
$L__BB1_98:
	and.b32  	%r845, %r800, 64;
	setp.eq.s32 	%p54, %r845, 0;
	@%p54 bra 	$L__BB1_100;
	ld.global.u32 	%r846, [%rd13+120];
	xor.b32  	%r1052, %r1052, %r846;
	ld.global.u32 	%r847, [%rd13+124];
	xor.b32  	%r1235, %r1235, %r847;
	ld.global.u32 	%r848, [%rd13+128];
	xor.b32  	%r1234, %r1234, %r848;
	ld.global.u32 	%r849, [%rd13+132];
	xor.b32  	%r1233, %r1233, %r849;
	ld.global.u32 	%r850, [%rd13+136];
	xor.b32  	%r1048, %r1048, %r850;
$L__BB1_100:
	and.b32  	%r852, %r800, 128;
	setp.eq.s32 	%p55, %r852, 0;
	@%p55 bra 	$L__BB1_102;
	ld.global.u32 	%r853, [%rd13+140];
	xor.b32  	%r1052, %r1052, %r853;
	ld.global.u32 	%r854, [%rd13+144];
	xor.b32  	%r1235, %r1235, %r854;
	ld.global.u32 	%r855, [%rd13+148];
	xor.b32  	%r1234, %r1234, %r855;
	ld.global.u32 	%r856, [%rd13+152];
	xor.b32  	%r1233, %r1233, %r856;
	ld.global.u32 	%r857, [%rd13+156];
	xor.b32  	%r1048, %r1048, %r857;
$L__BB1_102:
	and.b32  	%r859, %r800, 256;
	setp.eq.s32 	%p56, %r859, 0;
	@%p56 bra 	$L__BB1_104;
	ld.global.u32 	%r860, [%rd13+160];
	xor.b32  	%r1052, %r1052, %r860;
	ld.global.u32 	%r861, [%rd13+164];
	xor.b32  	%r1235, %r1235, %r861;
	ld.global.u32 	%r862, [%rd13+168];
	xor.b32  	%r1234, %r1234, %r862;
	ld.global.u32 	%r863, [%rd13+172];
	xor.b32  	%r1233, %r1233, %r863;
	ld.global.u32 	%r864, [%rd13+176];
	xor.b32  	%r1048, %r1048, %r864;
$L__BB1_104:
	and.b32  	%r866, %r800, 512;
	setp.eq.s32 	%p57, %r866, 0;
	@%p57 bra 	$L__BB1_106;
	ld.global.u32 	%r867, [%rd13+180];
	xor.b32  	%r1052, %r1052, %r867;
	ld.global.u32 	%r868, [%rd13+184];
	xor.b32  	%r1235, %r1235, %r868;
	ld.global.u32 	%r869, [%rd13+188];
	xor.b32  	%r1234, %r1234, %r869;
	ld.global.u32 	%r870, [%rd13+192];
	xor.b32  	%r1233, %r1233, %r870;
	ld.global.u32 	%r871, [%rd13+196];
	xor.b32  	%r1048, %r1048, %r871;
$L__BB1_106:
	and.b32  	%r873, %r800, 1024;
	setp.eq.s32 	%p58, %r873, 0;
	@%p58 bra 	$L__BB1_108;
	ld.global.u32 	%r874, [%rd13+200];
	xor.b32  	%r1052, %r1052, %r874;
	ld.global.u32 	%r875, [%rd13+204];
	xor.b32  	%r1235, %r1235, %r875;
	ld.global.u32 	%r876, [%rd13+208];
	xor.b32  	%r1234, %r1234, %r876;
	ld.global.u32 	%r877, [%rd13+212];
	xor.b32  	%r1233, %r1233, %r877;
	ld.global.u32 	%r878, [%rd13+216];
	xor.b32  	%r1048, %r1048, %r878;
$L__BB1_108:
	and.b32  	%r880, %r800, 2048;
	setp.eq.s32 	%p59, %r880, 0;
	@%p59 bra 	$L__BB1_110;
	ld.global.u32 	%r881, [%rd13+220];
	xor.b32  	%r1052, %r1052, %r881;
	ld.global.u32 	%r882, [%rd13+224];
	xor.b32  	%r1235, %r1235, %r882;
	ld.global.u32 	%r883, [%rd13+228];
	xor.b32  	%r1234, %r1234, %r883;
	ld.global.u32 	%r884, [%rd13+232];
	xor.b32  	%r1233, %r1233, %r884;
	ld.global.u32 	%r885, [%rd13+236];
	xor.b32  	%r1048, %r1048, %r885;
$L__BB1_110:
	and.b32  	%r887, %r800, 4096;
	setp.eq.s32 	%p60, %r887, 0;
	@%p60 bra 	$L__BB1_112;
	ld.global.u32 	%r888, [%rd13+240];
	xor.b32  	%r1052, %r1052, %r888;
	ld.global.u32 	%r889, [%rd13+244];
	xor.b32  	%r1235, %r1235, %r889;
	ld.global.u32 	%r890, [%rd13+248];
	xor.b32  	%r1234, %r1234, %r890;
	ld.global.u32 	%r891, [%rd13+252];
	xor.b32  	%r1233, %r1233, %r891;
	ld.global.u32 	%r892, [%rd13+256];
	xor.b32  	%r1048, %r1048, %r892;
$L__BB1_112:
	and.b32  	%r894, %r800, 8192;
	setp.eq.s32 	%p61, %r894, 0;
	@%p61 bra 	$L__BB1_114;
	ld.global.u32 	%r895, [%rd13+260];
	xor.b32  	%r1052, %r1052, %r895;
	ld.global.u32 	%r896, [%rd13+264];
	xor.b32  	%r1235, %r1235, %r896;
	ld.global.u32 	%r897, [%rd13+268];
	xor.b32  	%r1234, %r1234, %r897;
	ld.global.u32 	%r898, [%rd13+272];
	xor.b32  	%r1233, %r1233, %r898;
	ld.global.u32 	%r899, [%rd13+276];
	xor.b32  	%r1048, %r1048, %r899;
$L__BB1_114:
	and.b32  	%r901, %r800, 16384;
	setp.eq.s32 	%p62, %r901, 0;
	@%p62 bra 	$L__BB1_116;
	ld.global.u32 	%r902, [%rd13+280];
	xor.b32  	%r1052, %r1052, %r902;
	ld.global.u32 	%r903, [%rd13+284];
	xor.b32  	%r1235, %r1235, %r903;
	ld.global.u32 	%r904, [%rd13+288];
	xor.b32  	%r1234, %r1234, %r904;
	ld.global.u32 	%r905, [%rd13+292];
	xor.b32  	%r1233, %r1233, %r905;
	ld.global.u32 	%r906, [%rd13+296];
	xor.b32  	%r1048, %r1048, %r906;
$L__BB1_116:
	and.b32  	%r908, %r800, 32768;
	setp.eq.s32 	%p63, %r908, 0;
	@%p63 bra 	$L__BB1_118;
	ld.global.u32 	%r909, [%rd13+300];
	xor.b32  	%r1052, %r1052, %r909;
	ld.global.u32 	%r910, [%rd13+304];
	xor.b32  	%r1235, %r1235, %r910;
	ld.global.u32 	%r911, [%rd13+308];
	xor.b32  	%r1234, %r1234, %r911;
	ld.global.u32 	%r912, [%rd13+312];
	xor.b32  	%r1233, %r1233, %r912;
	ld.global.u32 	%r913, [%rd13+316];
	xor.b32  	%r1048, %r1048, %r913;
$L__BB1_118:
	add.s32 	%r1231, %r1231, 16;
	setp.ne.s32 	%p64, %r1231, 32;
	@%p64 bra 	$L__BB1_86;
	mad.lo.s32 	%r914, %r1225, -31, %r373;
	add.s32 	%r1225, %r914, 1;
	setp.ne.s32 	%p65, %r1225, 5;
	@%p65 bra 	$L__BB1_85;
	st.local.u32 	[%rd3+4], %r1052;
	st.local.v2.u32 	[%rd3+8], {%r1235, %r1234};
	st.local.v2.u32 	[%rd3+16], {%r1233, %r1048};
$L__BB1_121:
	shr.u64 	%rd91, %rd8, 2;
	add.s32 	%r1035, %r1035, 1;
	setp.gt.u64 	%p66, %rd8, 3;
	@%p66 bra 	$L__BB1_9;
$L__BB1_122:
	shr.u32 	%r915, %r1052, 2;
	xor.b32  	%r916, %r915, %r1052;
	shl.b32 	%r917, %r1048, 4;
	shl.b32 	%r918, %r916, 1;
	xor.b32  	%r919, %r918, %r917;
	xor.b32  	%r920, %r919, %r916;
	xor.b32  	%r921, %r920, %r1048;
	add.s32 	%r922, %r8, %r921;
	add.s32 	%r923, %r922, 362437;
	cvt.rn.f32.u32 	%f1, %r923;
	fma.rn.f32 	%f2, %f1, 0f2F800000, 0f2F000000;
	mul.f32 	%f3, %f2, 0f40A00000;
	cvt.rpi.f32.f32 	%f4, %f3;
	cvt.rzi.s32.f32 	%r924, %f4;
	ld.global.u64 	%rd42, [%rd6];
	mul.wide.s32 	%rd43, %r1031, 8;
	add.s64 	%rd44, %rd42, %rd43;
	st.u32 	[%rd44+4], %r924;
$L__BB1_123:
	ret;

}


// ===== COMPILED SASS (sm_100) =====

	.target	sm_100

	.elftype	@"ET_EXEC"


//--------------------- .note.nv.tkinfo           --------------------------
	.section	.note.nv.tkinfo,"",@"SHT_NOTE"
	.sectionflags	@"SHF_NOTE_NV_TKINFO"
	.tkinfo
        /*0018*/ 	.word	0x00000002
        /*0030*/ 	.string	""
        /*0030*/ 	.string	"ptxas"
        /*0030*/ 	.string	"Cuda compilation tools, release 13.0, V13.0.88"
        /*0030*/ 	.string	"Build cuda_13.0.r13.0/compiler.36424714_0"
        /*0030*/ 	.string	"-arch sm_100 -m 64 "



//--------------------- .note.nv.cuinfo           --------------------------
	.section	.note.nv.cuinfo,"",@"SHT_NOTE"
	.sectionflags	@"SHF_NOTE_NV_CUINFO"
        /*0018*/ 	.short	0x0002
        /*001a*/ 	.short	0x0064
        /*001c*/ 	.short	0x0082
	.zero		2


//--------------------- .nv.info                  --------------------------
	.section	.nv.info,"",@"SHT_CUDA_INFO"
	.align	4


	//----- nvinfo : EIATTR_REGCOUNT
	.align		4
        /*0000*/ 	.byte	0x04, 0x2f
        /*0002*/ 	.short	(.L_14 - .L_13)
	.align		4
.L_13:
        /*0004*/ 	.word	index@(_Z16createTeamKernelP4TeamP6Runner)
        /*0008*/ 	.word	0x00000018


	//----- nvinfo : EIATTR_FRAME_SIZE
	.align		4
.L_14:
        /*000c*/ 	.byte	0x04, 0x11
        /*000e*/ 	.short	(.L_16 - .L_15)
	.align		4
.L_15:
        /*0010*/ 	.word	index@(_Z16createTeamKernelP4TeamP6Runner)
        /*0014*/ 	.word	0x00000000


	//----- nvinfo : EIATTR_REGCOUNT
	.align		4
.L_16:
        /*0018*/ 	.byte	0x04, 0x2f
        /*001a*/ 	.short	(.L_18 - .L_17)
	.align		4
.L_17:
        /*001c*/ 	.word	index@(_Z18simulateRaceKernelP4TeamP6RunnerPiS3_i)
        /*0020*/ 	.word	0x0000001f


	//----- nvinfo : EIATTR_FRAME_SIZE
	.align		4
.L_18:
        /*0024*/ 	.byte	0x04, 0x11
        /*0026*/ 	.short	(.L_20 - .L_19)
	.align		4
.L_19:
        /*0028*/ 	.word	index@(_Z18simulateRaceKernelP4TeamP6RunnerPiS3_i)
        /*002c*/ 	.word	0x00000040


	//----- nvinfo : EIATTR_MIN_STACK_SIZE
	.align		4
.L_20:
        /*0030*/ 	.byte	0x04, 0x12
        /*0032*/ 	.short	(.L_22 - .L_21)
	.align		4
.L_21:
        /*0034*/ 	.word	index@(_Z18simulateRaceKernelP4TeamP6RunnerPiS3_i)
        /*0038*/ 	.word	0x00000040


	//----- nvinfo : EIATTR_MIN_STACK_SIZE
	.align		4
.L_22:
        /*003c*/ 	.byte	0x04, 0x12
        /*003e*/ 	.short	(.L_24 - .L_23)
	.align		4
.L_23:
        /*0040*/ 	.word	index@(_Z16createTeamKernelP4TeamP6Runner)
        /*0044*/ 	.word	0x00000000
.L_24:


//--------------------- .nv.compat                --------------------------
	.section	.nv.compat,"",@"SHT_CUDA_COMPAT_INFO"
	.align	4
        /*0000*/ 	.byte	0x02, 0x09, 0x00, 0x00, 0x02, 0x02, 0x01, 0x00, 0x02, 0x05, 0x05, 0x00, 0x03, 0x07, 0x01, 0x01
        /*0010*/ 	.byte	0x02, 0x03, 0x00, 0x00, 0x02, 0x06, 0x01, 0x00, 0x04, 0x0b, 0x08, 0x00, 0x09, 0x00, 0x00, 0x00
        /*0020*/ 	.byte	0x00, 0x00, 0x00, 0x00


//--------------------- .nv.info._Z18simulateRaceKernelP4TeamP6RunnerPiS3_i --------------------------
	.section	.nv.info._Z18simulateRaceKernelP4TeamP6RunnerPiS3_i,"",@"SHT_CUDA_INFO"
	.sectionflags	@""
	.align	4


	//----- nvinfo : EIATTR_CUDA_API_VERSION
	.align		4
        /*0000*/ 	.byte	0x04, 0x37
        /*0002*/ 	.short	(.L_26 - .L_25)
.L_25:
        /*0004*/ 	.word	0x00000082


	//----- nvinfo : EIATTR_KPARAM_INFO
	.align		4
.L_26:
        /*0008*/ 	.byte	0x04, 0x17
        /*000a*/ 	.short	(.L_28 - .L_27)
.L_27:
        /*000c*/ 	.word	0x00000000
        /*0010*/ 	.short	0x0004
        /*0012*/ 	.short	0x0020
        /*0014*/ 	.byte	0x00, 0xf0, 0x11, 0x00


	//----- nvinfo : EIATTR_KPARAM_INFO
	.align		4
.L_28:
        /*0018*/ 	.byte	0x04, 0x17
        /*001a*/ 	.short	(.L_30 - .L_29)
.L_29:
        /*001c*/ 	.word	0x00000000
        /*0020*/ 	.short	0x0003
        /*0022*/ 	.short	0x0018
        /*0024*/ 	.byte	0x00, 0xf5, 0x21, 0x00


	//----- nvinfo : EIATTR_KPARAM_INFO
	.align		4
.L_30:
        /*0028*/ 	.byte	0x04, 0x17
        /*002a*/ 	.short	(.L_32 - .L_31)
.L_31:
        /*002c*/ 	.word	0x00000000
        /*0030*/ 	.short	0x0002
        /*0032*/ 	.short	0x0010
        /*0034*/ 	.byte	0x00, 0xf5, 0x21, 0x00


	//----- nvinfo : EIATTR_KPARAM_INFO
	.align		4
.L_32:
        /*0038*/ 	.byte	0x04, 0x17
        /*003a*/ 	.short	(.L_34 - .L_33)
.L_33:
        /*003c*/ 	.word	0x00000000
        /*0040*/ 	.short	0x0001
        /*0042*/ 	.short	0x0008
        /*0044*/ 	.byte	0x00, 0xf5, 0x21, 0x00


	//----- nvinfo : EIATTR_KPARAM_INFO
	.align		4
.L_34:
        /*0048*/ 	.byte	0x04, 0x17
        /*004a*/ 	.short	(.L_36 - .L_35)
.L_35:
        /*004c*/ 	.word	0x00000000
        /*0050*/ 	.short	0x0000
        /*0052*/ 	.short	0x0000
        /*0054*/ 	.byte	0x00, 0xf5, 0x21, 0x00


	//----- nvinfo : EIATTR_SPARSE_MMA_MASK
	.align		4
.L_36:
        /*0058*/ 	.byte	0x03, 0x50
        /*005a*/ 	.short	0x0000


	//----- nvinfo : EIATTR_MAXREG_COUNT
	.align		4
        /*005c*/ 	.byte	0x03, 0x1b
        /*005e*/ 	.short	0x00ff


	//----- nvinfo : EIATTR_EXTERNS
	.align		4
        /*0060*/ 	.byte	0x04, 0x0f
        /*0062*/ 	.short	(.L_38 - .L_37)


	//   ....[0]....
	.align		4
.L_37:
        /*0064*/ 	.word	index@(vprintf)


	//----- nvinfo : EIATTR_MERCURY_ISA_VERSION
	.align		4
.L_38:
        /*0068*/ 	.byte	0x03, 0x5f
        /*006a*/ 	.short	0x0101


	//----- nvinfo : EIATTR_INT_WARP_WIDE_INSTR_OFFSETS
	.align		4
        /*006c*/ 	.byte	0x04, 0x31
        /*006e*/ 	.short	(.L_40 - .L_39)


	//   ....[0]....
.L_39:
        /*0070*/ 	.word	0x000002d0


	//   ....[1]....
        /*0074*/ 	.word	0x00000370


	//----- nvinfo : EIATTR_VRC_CTA_INIT_COUNT
	.align		4
.L_40:
        /*0078*/ 	.byte	0x02, 0x4a
	.zero		1
	.zero		1


	//----- nvinfo : EIATTR_SYSCALL_OFFSETS
	.align		4
        /*007c*/ 	.byte	0x04, 0x46
        /*007e*/ 	.short	(.L_42 - .L_41)


	//   ....[0]....
.L_41:
        /*0080*/ 	.word	0x00000470


	//   ....[1]....
        /*0084*/ 	.word	0x000004e0


	//   ....[2]....
        /*0088*/ 	.word	0x000005b0


	//   ....[3]....
        /*008c*/ 	.word	0x00000680


	//   ....[4]....
        /*0090*/ 	.word	0x00000750


	//   ....[5]....
        /*0094*/ 	.word	0x00000820


	//   ....[6]....
        /*0098*/ 	.word	0x00000900


	//   ....[7]....
        /*009c*/ 	.word	0x000009f0


	//   ....[8]....
        /*00a0*/ 	.word	0x00000a90


	//   ....[9]....
        /*00a4*/ 	.word	0x00000b80


	//   ....[10]....
        /*00a8*/ 	.word	0x00000c20


	//   ....[11]....
        /*00ac*/ 	.word	0x00000d10


	//   ....[12]....
        /*00b0*/ 	.word	0x00000db0


	//   ....[13]....
        /*00b4*/ 	.word	0x00000ea0


	//   ....[14]....
        /*00b8*/ 	.word	0x00000f40


	//   ....[15]....
        /*00bc*/ 	.word	0x00001030


	//   ....[16]....
        /*00c0*/ 	.word	0x000010d0


	//   ....[17]....
        /*00c4*/ 	.word	0x000011c0


	//   ....[18]....
        /*00c8*/ 	.word	0x00001260


	//   ....[19]....
        /*00cc*/ 	.word	0x00001350


	//   ....[20]....
        /*00d0*/ 	.word	0x000013f0


	//   ....[21]....
        /*00d4*/ 	.word	0x000014e0


	//----- nvinfo : EIATTR_EXIT_INSTR_OFFSETS
	.align		4
.L_42:
        /*00d8*/ 	.byte	0x04, 0x1c
        /*00da*/ 	.short	(.L_44 - .L_43)


	//   ....[0]....
.L_43:
        /*00dc*/ 	.word	0x00000100


	//   ....[1]....
        /*00e0*/ 	.word	0x000003c0


	//   ....[2]....
        /*00e4*/ 	.word	0x00001500


	//   ....[3]....
        /*00e8*/ 	.word	0x00003c90


	//----- nvinfo : EIATTR_CRS_STACK_SIZE
	.align		4
.L_44:
        /*00ec*/ 	.byte	0x04, 0x1e
        /*00ee*/ 	.short	(.L_46 - .L_45)
.L_45:
        /*00f0*/ 	.word	0x00000000


	//----- nvinfo : EIATTR_CBANK_PARAM_SIZE
	.align		4
.L_46:
        /*00f4*/ 	.byte	0x03, 0x19
        /*00f6*/ 	.short	0x0024


	//----- nvinfo : EIATTR_PARAM_CBANK
	.align		4
        /*00f8*/ 	.byte	0x04, 0x0a
        /*00fa*/ 	.short	(.L_48 - .L_47)
	.align		4
.L_47:
        /*00fc*/ 	.word	index@(.nv.constant0._Z18simulateRaceKernelP4TeamP6RunnerPiS3_i)
        /*0100*/ 	.short	0x0380
        /*0102*/ 	.short	0x0024


	//----- nvinfo : EIATTR_SW_WAR
	.align		4
.L_48:
        /*0104*/ 	.byte	0x04, 0x36
        /*0106*/ 	.short	(.L_50 - .L_49)
.L_49:
        /*0108*/ 	.word	0x00000008
.L_50:


//--------------------- .nv.info._Z16createTeamKernelP4TeamP6Runner --------------------------
	.section	.nv.info._Z16createTeamKernelP4TeamP6Runner,"",@"SHT_CUDA_INFO"
	.sectionflags	@""
	.align	4


	//----- nvinfo : EIATTR_CUDA_API_VERSION
	.align		4
        /*0000*/ 	.byte	0x04, 0x37
        /*0002*/ 	.short	(.L_52 - .L_51)
.L_51:
        /*0004*/ 	.word	0x00000082


	//----- nvinfo : EIATTR_KPARAM_INFO
	.align		4
.L_52:
        /*0008*/ 	.byte	0x04, 0x17
        /*000a*/ 	.short	(.L_54 - .L_53)
.L_53:
        /*000c*/ 	.word	0x00000000
        /*0010*/ 	.short	0x0001
        /*0012*/ 	.short	0x0008
        /*0014*/ 	.byte	0x00, 0xf5, 0x21, 0x00


	//----- nvinfo : EIATTR_KPARAM_INFO
	.align		4
.L_54:
        /*0018*/ 	.byte	0x04, 0x17
        /*001a*/ 	.short	(.L_56 - .L_55)
.L_55:
        /*001c*/ 	.word	0x00000000
        /*0020*/ 	.short	0x0000
        /*0022*/ 	.short	0x0000
        /*0024*/ 	.byte	0x00, 0xf5, 0x21, 0x00


	//----- nvinfo : EIATTR_SPARSE_MMA_MASK
	.align		4
.L_56:
        /*0028*/ 	.byte	0x03, 0x50
        /*002a*/ 	.short	0x0000


	//----- nvinfo : EIATTR_MAXREG_COUNT
	.align		4
        /*002c*/ 	.byte	0x03, 0x1b
        /*002e*/ 	.short	0x00ff


	//----- nvinfo : EIATTR_MERCURY_ISA_VERSION
	.align		4
        /*0030*/ 	.byte	0x03, 0x5f
        /*0032*/ 	.short	0x0101


	//----- nvinfo : EIATTR_VRC_CTA_INIT_COUNT
	.align		4
        /*0034*/ 	.byte	0x02, 0x4a
	.zero		1
	.zero		1


	//----- nvinfo : EIATTR_EXIT_INSTR_OFFSETS
	.align		4
        /*0038*/ 	.byte	0x04, 0x1c
        /*003a*/ 	.short	(.L_58 - .L_57)


	//   ....[0]....
.L_57:
        /*003c*/ 	.word	0x000001e0


	//----- nvinfo : EIATTR_CBANK_PARAM_SIZE
	.align		4
.L_58:
        /*0040*/ 	.byte	0x03, 0x19
        /*0042*/ 	.short	0x0010


	//----- nvinfo : EIATTR_PARAM_CBANK
	.align		4
        /*0044*/ 	.byte	0x04, 0x0a
        /*0046*/ 	.short	(.L_60 - .L_59)
	.align		4
.L_59:
        /*0048*/ 	.word	index@(.nv.constant0._Z16createTeamKernelP4TeamP6Runner)
        /*004c*/ 	.short	0x0380
        /*004e*/ 	.short	0x0010


	//----- nvinfo : EIATTR_SW_WAR
	.align		4
.L_60:
        /*0050*/ 	.byte	0x04, 0x36
        /*0052*/ 	.short	(.L_62 - .L_61)
.L_61:
        /*0054*/ 	.word	0x00000008
.L_62:


//--------------------- .nv.callgraph             --------------------------
	.section	.nv.callgraph,"",@"SHT_CUDA_CALLGRAPH"
	.align	4
	.sectionentsize	8
	.align		4
        /*0000*/ 	.word	0x00000000
	.align		4
        /*0004*/ 	.word	0xffffffff
	.align		4
        /*0008*/ 	.word	index@(_Z18simulateRaceKernelP4TeamP6RunnerPiS3_i)
	.align		4
        /*000c*/ 	.word	index@(vprintf)
	.align		4
        /*0010*/ 	.word	0x00000000
	.align		4
        /*0014*/ 	.word	0xfffffffe
	.align		4
        /*0018*/ 	.word	0x00000000
	.align		4
        /*001c*/ 	.word	0xfffffffd
	.align		4
        /*0020*/ 	.word	0x00000000
	.align		4
        /*0024*/ 	.word	0xfffffffc


//--------------------- .nv.constant4             --------------------------
	.section	.nv.constant4,"a",@progbits
	.align	8
	.align		8
.nv.constant4:
        /*0000*/ 	.dword	vprintf
	.align		8
        /*0008*/ 	.dword	precalc_xorwow_matrix
	.align		8
        /*0010*/ 	.dword	precalc_xorwow_offset_matrix
	.align		8
        /*0018*/ 	.dword	mrg32k3aM1
	.align		8
        /*0020*/ 	.dword	mrg32k3aM2
	.align		8
        /*0028*/ 	.dword	mrg32k3aM1SubSeq
	.align		8
        /*0030*/ 	.dword	mrg32k3aM2SubSeq
	.align		8
        /*0038*/ 	.dword	mrg32k3aM1Seq
	.align		8
        /*0040*/ 	.dword	mrg32k3aM2Seq
	.align		8
        /*0048*/ 	.dword	$str
	.align		8
        /*0050*/ 	.dword	$str$1
	.align		8
        /*0058*/ 	.dword	$str$2
	.align		8
        /*0060*/ 	.dword	$str$3


//--------------------- .nv.constant3             --------------------------
	.section	.nv.constant3,"a",@progbits
	.align	8
.nv.constant3:
	.type		__cr_lgamma_table,@object
	.size		__cr_lgamma_table,(.L_8 - __cr_lgamma_table)
__cr_lgamma_table:
        /*0000*/ 	.byte	0x00, 0x00, 0x00, 0x00, 0x00, 0x00, 0x00, 0x00, 0x00, 0x00, 0x00, 0x00, 0x00, 0x00, 0x00, 0x00
        /*0010*/ 	.byte	0xef, 0x39, 0xfa, 0xfe, 0x42, 0x2e, 0xe6, 0x3f, 0x02, 0x20, 0x2a, 0xfa, 0x0b, 0xab, 0xfc, 0x3f
        /*0020*/ 	.byte	0xf9, 0x2c, 0x92, 0x7c, 0xa7, 0x6c, 0x09, 0x40, 0xc9, 0x79, 0x44, 0x3c, 0x64, 0x26, 0x13, 0x40
        /*0030*/ 	.byte	0xca, 0x01, 0xcf, 0x3a, 0x27, 0x51, 0x1a, 0x40, 0x30, 0xcc, 0x2d, 0xf3, 0xe1, 0x0c, 0x21, 0x40
        /*0040*/ 	.byte	0x0d, 0xb7, 0xfc, 0x82, 0x8e, 0x35, 0x25, 0x40
.L_8:


//--------------------- .text._Z18simulateRaceKernelP4TeamP6RunnerPiS3_i --------------------------
	.section	.text._Z18simulateRaceKernelP4TeamP6RunnerPiS3_i,"ax",@progbits
	.align	128
        .global         _Z18simulateRaceKernelP4TeamP6RunnerPiS3_i
        .type           _Z18simulateRaceKernelP4TeamP6RunnerPiS3_i,@function
        .size           _Z18simulateRaceKernelP4TeamP6RunnerPiS3_i,(.L_x_39 - _Z18simulateRaceKernelP4TeamP6RunnerPiS3_i)
        .other          _Z18simulateRaceKernelP4TeamP6RunnerPiS3_i,@"STO_CUDA_ENTRY STV_DEFAULT"
_Z18simulateRaceKernelP4TeamP6RunnerPiS3_i:
.text._Z18simulateRaceKernelP4TeamP6RunnerPiS3_i:
[----:B------:R-:W0:Y:S01]  /*0000*/  LDC R1, c[0x0][0x37c] ;  /* 0x0000df00ff017b82 */ /* 0x000e220000000800 */
[----:B------:R-:W1:Y:S07]  /*0010*/  S2R R10, SR_TID.X ;  /* 0x00000000000a7919 */ /* 0x000e6e0000002100 */
[----:B------:R-:W1:Y:S01]  /*0020*/  LDC.64 R24, c[0x0][0x380] ;  /* 0x0000e000ff187b82 */ /* 0x000e620000000a00 */
[----:B------:R-:W2:Y:S01]  /*0030*/  LDCU.64 UR36, c[0x0][0x358] ;  /* 0x00006b00ff2477ac */ /* 0x000ea20008000a00 */
[----:B0-----:R-:W-:-:S06]  /*0040*/  VIADD R1, R1, 0xffffffc0 ;  /* 0xffffffc001017836 */ /* 0x001fcc0000000000 */
[----:B------:R-:W0:Y:S01]  /*0050*/  LDC.64 R4, c[0x0][0x388] ;  /* 0x0000e200ff047b82 */ /* 0x000e220000000a00 */
[----:B-1----:R-:W-:-:S05]  /*0060*/  IMAD.WIDE.U32 R24, R10, 0x10, R24 ;  /* 0x000000100a187825 */ /* 0x002fca00078e0018 */
[----:B--2---:R-:W2:Y:S01]  /*0070*/  LDG.E R0, desc[UR36][R24.64+0x8] ;  /* 0x0000082418007981 */ /* 0x004ea2000c1e1900 */
[----:B------:R-:W1:Y:S01]  /*0080*/  LDCU UR4, c[0x0][0x2f8] ;  /* 0x00005f00ff0477ac */ /* 0x000e620008000800 */
[----:B------:R-:W-:Y:S01]  /*0090*/  IMAD.SHL.U32 R3, R10, 0x4, RZ ;  /* 0x000000040a037824 */ /* 0x000fe200078e00ff */
[----:B------:R-:W3:Y:S03]  /*00a0*/  LDCU UR5, c[0x0][0x2fc] ;  /* 0x00005f80ff0577ac */ /* 0x000ee60008000800 */
[----:B0-----:R-:W-:-:S05]  /*00b0*/  IMAD.WIDE.U32 R4, R3, 0x8, R4 ;  /* 0x0000000803047825 */ /* 0x001fca00078e0004 */
[----:B------:R0:W-:Y:S01]  /*00c0*/  STG.E.64 desc[UR36][R24.64], R4 ;  /* 0x0000000418007986 */ /* 0x0001e2000c101b24 */
[----:B-1----:R-:W-:-:S05]  /*00d0*/  IADD3 R2, P1, PT, R1, UR4, RZ ;  /* 0x0000000401027c10 */ /* 0x002fca000ff3e0ff */
[----:B---3--:R-:W-:Y:S01]  /*00e0*/  IMAD.X R22, RZ, RZ, UR5, P1 ;  /* 0x00000005ff167e24 */ /* 0x008fe200088e06ff */
[----:B--2---:R-:W-:-:S13]  /*00f0*/  ISETP.NE.AND P0, PT, R0, 0x4, PT ;  /* 0x000000040000780c */ /* 0x004fda0003f05270 */
[----:B0-----:R-:W-:Y:S05]  /*0100*/  @!P0 EXIT ;  /* 0x000000000000894d */ /* 0x001fea0003800000 */
[----:B------:R-:W0:Y:S01]  /*0110*/  LDCU.64 UR4, c[0x0][0x388] ;  /* 0x00007100ff0477ac */ /* 0x000e220008000a00 */
[----:B------:R-:W-:-:S04]  /*0120*/  IADD3 R3, P0, PT, R3, R0, RZ ;  /* 0x0000000003037210 */ /* 0x000fc80007f1e0ff */
[----:B------:R-:W-:Y:S02]  /*0130*/  LEA.HI.X.SX32 R0, R0, RZ, 0x1, P0 ;  /* 0x000000ff00007211 */ /* 0x000fe400000f0eff */
[----:B0-----:R-:W-:-:S04]  /*0140*/  LEA R4, P0, R3, UR4, 0x3 ;  /* 0x0000000403047c11 */ /* 0x001fc8000f8018ff */
[----:B------:R-:W-:-:S05]  /*0150*/  LEA.HI.X R5, R3, UR5, R0, 0x3, P0 ;  /* 0x0000000503057c11 */ /* 0x000fca00080f1c00 */
[----:B------:R-:W2:Y:S04]  /*0160*/  LDG.E R0, desc[UR36][R4.64+0x4] ;  /* 0x0000042404007981 */ /* 0x000ea8000c1e1900 */
[----:B------:R-:W2:Y:S02]  /*0170*/  LDG.E R3, desc[UR36][R4.64] ;  /* 0x0000002404037981 */ /* 0x000ea4000c1e1900 */
[----:B--2---:R-:W-:-:S05]  /*0180*/  IMAD.IADD R3, R0, 0x1, R3 ;  /* 0x0000000100037824 */ /* 0x004fca00078e0203 */
[----:B------:R0:W-:Y:S04]  /*0190*/  STG.E desc[UR36][R4.64], R3 ;  /* 0x0000000304007986 */ /* 0x0001e8000c101924 */
[----:B------:R-:W2:Y:S04]  /*01a0*/  LDG.E R11, desc[UR36][R24.64+0x8] ;  /* 0x00000824180b7981 */ /* 0x000ea8000c1e1900 */
[----:B------:R-:W2:Y:S01]  /*01b0*/  LDG.E.64 R6, desc[UR36][R24.64] ;  /* 0x0000002418067981 */ /* 0x000ea2000c1e1b00 */
[----:B------:R-:W-:Y:S02]  /*01c0*/  IMAD.MOV.U32 R8, RZ, RZ, 0x64 ;  /* 0x00000064ff087424 */ /* 0x000fe400078e00ff */
[----:B--2---:R-:W-:-:S05]  /*01d0*/  IMAD.WIDE R6, R11, 0x8, R6 ;  /* 0x000000080b067825 */ /* 0x004fca00078e0206 */
[----:B------:R-:W2:Y:S01]  /*01e0*/  LD.E R0, desc[UR36][R6.64] ;  /* 0x0000002406007980 */ /* 0x000ea2000c101900 */
[----:B------:R-:W-:Y:S01]  /*01f0*/  IMAD R9, R11, R8, 0x64 ;  /* 0x000000640b097424 */ /* 0x000fe200078e0208 */
[----:B------:R-:W-:Y:S04]  /*0200*/  BSSY.RECONVERGENT B0, `(.L_x_0) ;  /* 0x0000007000007945 */ /* 0x000fe80003800200 */
[----:B--2---:R-:W-:-:S13]  /*0210*/  ISETP.GE.AND P0, PT, R0, R9, PT ;  /* 0x000000090000720c */ /* 0x004fda0003f06270 */
[----:B0-----:R-:W-:Y:S05]  /*0220*/  @!P0 BRA `(.L_x_1) ;  /* 0x0000000000108947 */ /* 0x001fea0003800000 */
[----:B------:R0:W-:Y:S04]  /*0230*/  ST.E desc[UR36][R6.64+0x4], RZ ;  /* 0x000004ff06007985 */ /* 0x0001e8000c101924 */
[----:B------:R-:W2:Y:S02]  /*0240*/  LDG.E R11, desc[UR36][R24.64+0x8] ;  /* 0x00000824180b7981 */ /* 0x000ea4000c1e1900 */
[----:B--2---:R-:W-:-:S05]  /*0250*/  VIADD R11, R11, 0x1 ;  /* 0x000000010b0b7836 */ /* 0x004fca0000000000 */
[----:B------:R0:W-:Y:S02]  /*0260*/  STG.E desc[UR36][R24.64+0x8], R11 ;  /* 0x0000080b18007986 */ /* 0x0001e4000c101924 */
.L_x_1:
[----:B------:R-:W-:Y:S05]  /*0270*/  BSYNC.RECONVERGENT B0 ;  /* 0x0000000000007941 */ /* 0x000fea0003800200 */
.L_x_0:
[----:B------:R-:W-:Y:S01]  /*0280*/  ISETP.NE.AND P0, PT, R11, 0x4, PT ;  /* 0x000000040b00780c */ /* 0x000fe20003f05270 */
[----:B------:R-:W-:Y:S02]  /*0290*/  IMAD.MOV.U32 R9, RZ, RZ, RZ ;  /* 0x000000ffff097224 */ /* 0x000fe400078e00ff */
[----:B------:R-:W-:-:S10]  /*02a0*/  VIADD R8, R1, 0x10 ;  /* 0x0000001001087836 */ /* 0x000fd40000000000 */
[----:B------:R-:W-:Y:S05]  /*02b0*/  @P0 BRA `(.L_x_2) ;  /* 0x0000001000980947 */ /* 0x000fea0003800000 */
[----:B------:R-:W1:Y:S01]  /*02c0*/  S2R R3, SR_LANEID ;  /* 0x0000000000037919 */ /* 0x000e620000000000 */
[----:B------:R-:W-:Y:S01]  /*02d0*/  VOTEU.ANY UR4, UPT, PT ;  /* 0x0000000000047886 */ /* 0x000fe200038e0100 */
[----:B------:R-:W2:Y:S01]  /*02e0*/  LDC.64 R4, c[0x0][0x390] ;  /* 0x0000e400ff047b82 */ /* 0x000ea20000000a00 */
[----:B------:R-:W1:Y:S08]  /*02f0*/  FLO.U32 R0, UR4 ;  /* 0x0000000400007d00 */ /* 0x000e7000080e0000 */
[----:B------:R-:W2:Y:S01]  /*0300*/  POPC R9, UR4 ;  /* 0x0000000400097d09 */ /* 0x000ea20008000000 */
[----:B-1----:R-:W-:-:S13]  /*0310*/  ISETP.EQ.U32.AND P0, PT, R0, R3, PT ;  /* 0x000000030000720c */ /* 0x002fda0003f02070 */
[----:B--2---:R-:W2:Y:S01]  /*0320*/  @P0 ATOMG.E.ADD.STRONG.GPU PT, R5, desc[UR36][R4.64], R9 ;  /* 0x80000009040509a8 */ /* 0x004ea200081ef124 */
[----:B0-----:R-:W0:Y:S02]  /*0330*/  S2R R6, SR_LTMASK ;  /* 0x0000000000067919 */ /* 0x001e240000003900 */
[----:B0-----:R-:W-:Y:S02]  /*0340*/  LOP3.LUT R8, R6, UR4, RZ, 0xc0, !PT ;  /* 0x0000000406087c12 */ /* 0x001fe4000f8ec0ff */
[----:B------:R-:W0:Y:S04]  /*0350*/  LDC.64 R6, c[0x0][0x398] ;  /* 0x0000e600ff067b82 */ /* 0x000e280000000a00 */
[----:B------:R-:W1:Y:S01]  /*0360*/  POPC R8, R8 ;  /* 0x0000000800087309 */ /* 0x000e620000000000 */
[----:B--2---:R-:W1:Y:S02]  /*0370*/  SHFL.IDX PT, R3, R5, R0, 0x1f ;  /* 0x00001f0005037589 */ /* 0x004e6400000e0000 */
[----:B-1----:R-:W-:-:S04]  /*0380*/  IMAD.IADD R3, R3, 0x1, R8 ;  /* 0x0000000103037824 */ /* 0x002fc800078e0208 */
[C---:B0-----:R-:W-:Y:S01]  /*0390*/  IMAD.WIDE R6, R3.reuse, 0x4, R6 ;  /* 0x0000000403067825 */ /* 0x041fe200078e0206 */
[----:B------:R-:W-:-:S04]  /*03a0*/  ISETP.NE.AND P0, PT, R3, RZ, PT ;  /* 0x000000ff0300720c */ /* 0x000fc80003f05270 */
[----:B------:R0:W-:Y:S09]  /*03b0*/  STG.E desc[UR36][R6.64], R10 ;  /* 0x0000000a06007986 */ /* 0x0001f2000c101924 */
[----:B------:R-:W-:Y:S05]  /*03c0*/  @P0 EXIT ;  /* 0x000000000000094d */ /* 0x000fea0003800000 */
[----:B------:R-:W-:Y:S01]  /*03d0*/  VIADD R16, R10, 0x1 ;  /* 0x000000010a107836 */ /* 0x000fe20000000000 */
[----:B------:R-:W-:Y:S01]  /*03e0*/  MOV R23, 0x0 ;  /* 0x0000000000177802 */ /* 0x000fe20000000f00 */
[----:B------:R-:W1:Y:S01]  /*03f0*/  LDCU.64 UR4, c[0x4][0x48] ;  /* 0x01000900ff0477ac */ /* 0x000e620008000a00 */
[----:B0-----:R-:W-:Y:S02]  /*0400*/  IMAD.MOV.U32 R6, RZ, RZ, R2 ;  /* 0x000000ffff067224 */ /* 0x001fe400078e0002 */
[----:B------:R0:W-:Y:S01]  /*0410*/  STL [R1], R16 ;  /* 0x0000001001007387 */ /* 0x0001e20000100800 */
[----:B------:R0:W2:Y:S01]  /*0420*/  LDC.64 R8, c[0x4][R23] ;  /* 0x0100000017087b82 */ /* 0x0000a20000000a00 */
[----:B------:R-:W-:Y:S02]  /*0430*/  IMAD.MOV.U32 R7, RZ, RZ, R22 ;  /* 0x000000ffff077224 */ /* 0x000fe400078e0016 */
[----:B-1----:R-:W-:Y:S02]  /*0440*/  IMAD.U32 R4, RZ, RZ, UR4 ;  /* 0x00000004ff047e24 */ /* 0x002fe4000f8e00ff */
[----:B0-----:R-:W-:-:S07]  /*0450*/  IMAD.U32 R5, RZ, RZ, UR5 ;  /* 0x00000005ff057e24 */ /* 0x001fce000f8e00ff */
[----:B------:R-:W-:-:S07]  /*0460*/  LEPC R20, `(.L_x_3) ;  /* 0x000000001014794e */ /* 0x000fce0000000000 */
[----:B--2---:R-:W-:Y:S05]  /*0470*/  CALL.ABS.NOINC R8 ;  /* 0x0000000008007343 */ /* 0x004fea0003c00000 */
.L_x_3:
[----:B------:R0:W1:Y:S01]  /*0480*/  LDC.64 R8, c[0x4][R23] ;  /* 0x0100000017087b82 */ /* 0x0000620000000a00 */
[----:B------:R-:W2:Y:S01]  /*0490*/  LDCU.64 UR4, c[0x4][0x50] ;  /* 0x01000a00ff0477ac */ /* 0x000ea20008000a00 */
[----:B------:R-:W-:Y:S01]  /*04a0*/  CS2R R6, SRZ ;  /* 0x0000000000067805 */ /* 0x000fe2000001ff00 */
[----:B--2---:R-:W-:Y:S02]  /*04b0*/  IMAD.U32 R4, RZ, RZ, UR4 ;  /* 0x00000004ff047e24 */ /* 0x004fe4000f8e00ff */
[----:B0-----:R-:W-:-:S07]  /*04c0*/  IMAD.U32 R5, RZ, RZ, UR5 ;  /* 0x00000005ff057e24 */ /* 0x001fce000f8e00ff */
[----:B------:R-:W-:-:S07]  /*04d0*/  LEPC R20, `(.L_x_4) ;  /* 0x000000001014794e */ /* 0x000fce0000000000 */
[----:B-1----:R-:W-:Y:S05]  /*04e0*/  CALL.ABS.NOINC R8 ;  /* 0x0000000008007343 */ /* 0x002fea0003c00000 */
.L_x_4:
[----:B------:R-:W2:Y:S01]  /*04f0*/  LDG.E.64 R8, desc[UR36][R24.64] ;  /* 0x0000002418087981 */ /* 0x000ea2000c1e1b00 */
[----:B------:R-:W-:Y:S01]  /*0500*/  IMAD.MOV.U32 R17, RZ, RZ, 0x1 ;  /* 0x00000001ff117424 */ /* 0x000fe200078e00ff */
[----:B------:R-:W0:Y:S02]  /*0510*/  LDCU.64 UR4, c[0x4][0x58] ;  /* 0x01000b00ff0477ac */ /* 0x000e240008000a00 */
[----:B--2---:R-:W2:Y:S04]  /*0520*/  LD.E R18, desc[UR36][R8.64+0x4] ;  /* 0x0000042408127980 */ /* 0x004ea8000c101900 */
[----:B------:R-:W2:Y:S01]  /*0530*/  LD.E R19, desc[UR36][R8.64] ;  /* 0x0000002408137980 */ /* 0x000ea2000c101900 */
[----:B------:R1:W3:Y:S01]  /*0540*/  LDC.64 R10, c[0x4][R23] ;  /* 0x01000000170a7b82 */ /* 0x0002e20000000a00 */
[----:B0-----:R-:W-:-:S02]  /*0550*/  IMAD.U32 R4, RZ, RZ, UR4 ;  /* 0x00000004ff047e24 */ /* 0x001fc4000f8e00ff */
[----:B------:R-:W-:Y:S02]  /*0560*/  IMAD.U32 R5, RZ, RZ, UR5 ;  /* 0x00000005ff057e24 */ /* 0x000fe4000f8e00ff */
[----:B------:R-:W-:Y:S02]  /*0570*/  IMAD.MOV.U32 R6, RZ, RZ, R2 ;  /* 0x000000ffff067224 */ /* 0x000fe400078e0002 */
[----:B------:R-:W-:Y:S01]  /*0580*/  IMAD.MOV.U32 R7, RZ, RZ, R22 ;  /* 0x000000ffff077224 */ /* 0x000fe200078e0016 */
[----:B--23--:R1:W-:Y:S06]  /*0590*/  STL.128 [R1], R16 ;  /* 0x0000001001007387 */ /* 0x00c3ec0000100c00 */
[----:B------:R-:W-:-:S07]  /*05a0*/  LEPC R20, `(.L_x_5) ;  /* 0x000000001014794e */ /* 0x000fce0000000000 */
[----:B-1----:R-:W-:Y:S05]  /*05b0*/  CALL.ABS.NOINC R10 ;  /* 0x000000000a007343 */ /* 0x002fea0003c00000 */
.L_x_5:
        /* <DEDUP_REMOVED lines=13> */
.L_x_6:
        /* <DEDUP_REMOVED lines=13> */
.L_x_7:
        /* <DEDUP_REMOVED lines=13> */
.L_x_8:
[----:B------:R-:W-:-:S07]  /*0830*/  IMAD.MOV.U32 R16, RZ, RZ, RZ ;  /* 0x000000ffff107224 */ /* 0x000fce00078e00ff */
.L_x_25:
[----:B------:R-:W0:Y:S01]  /*0840*/  LDC.64 R24, c[0x0][0x380] ;  /* 0x0000e000ff187b82 */ /* 0x000e220000000a00 */
[----:B------:R-:W1:Y:S01]  /*0850*/  LDCU.64 UR4, c[0x4][0x50] ;  /* 0x01000a00ff0477ac */ /* 0x000e620008000a00 */
[----:B0-----:R-:W-:-:S05]  /*0860*/  IMAD.WIDE.U32 R24, R16, 0x10, R24 ;  /* 0x0000001010187825 */ /* 0x001fca00078e0018 */
[----:B------:R-:W2:Y:S01]  /*0870*/  LDG.E R17, desc[UR36][R24.64+0x8] ;  /* 0x0000082418117981 */ /* 0x000ea2000c1e1900 */
[----:B------:R-:W-:Y:S01]  /*0880*/  MOV R23, 0x0 ;  /* 0x0000000000177802 */ /* 0x000fe20000000f00 */
[----:B-1----:R-:W-:Y:S01]  /*0890*/  IMAD.U32 R4, RZ, RZ, UR4 ;  /* 0x00000004ff047e24 */ /* 0x002fe2000f8e00ff */
[----:B------:R-:W-:Y:S01]  /*08a0*/  CS2R R6, SRZ ;  /* 0x0000000000067805 */ /* 0x000fe2000001ff00 */
[----:B------:R-:W-:Y:S01]  /*08b0*/  IMAD.U32 R5, RZ, RZ, UR5 ;  /* 0x00000005ff057e24 */ /* 0x000fe2000f8e00ff */
[----:B------:R0:W1:Y:S01]  /*08c0*/  LDC.64 R8, c[0x4][R23] ;  /* 0x0100000017087b82 */ /* 0x0000620000000a00 */
[----:B--2---:R-:W-:-:S04]  /*08d0*/  ISETP.NE.AND P0, PT, R17, 0x4, PT ;  /* 0x000000041100780c */ /* 0x004fc80003f05270 */
[----:B01----:R-:W-:-:S09]  /*08e0*/  SEL R17, R17, 0x3, P0 ;  /* 0x0000000311117807 */ /* 0x003fd20000000000 */
[----:B------:R-:W-:-:S07]  /*08f0*/  LEPC R20, `(.L_x_9) ;  /* 0x000000001014794e */ /* 0x000fce0000000000 */
[----:B------:R-:W-:Y:S05]  /*0900*/  CALL.ABS.NOINC R8 ;  /* 0x0000000008007343 */ /* 0x000fea0003c00000 */
.L_x_9:
[----:B------:R-:W2:Y:S01]  /*0910*/  LDG.E.64 R14, desc[UR36][R24.64] ;  /* 0x00000024180e7981 */ /* 0x000ea2000c1e1b00 */
[C---:B------:R-:W-:Y:S01]  /*0920*/  VIADD R9, R17.reuse, 0x1 ;  /* 0x0000000111097836 */ /* 0x040fe20000000000 */
[----:B------:R-:W0:Y:S01]  /*0930*/  LDCU.64 UR4, c[0x4][0x60] ;  /* 0x01000c00ff0477ac */ /* 0x000e220008000a00 */
[----:B--2---:R-:W-:-:S05]  /*0940*/  IMAD.WIDE R14, R17, 0x8, R14 ;  /* 0x00000008110e7825 */ /* 0x004fca00078e020e */
[----:B------:R-:W2:Y:S04]  /*0950*/  LD.E R10, desc[UR36][R14.64+0x4] ;  /* 0x000004240e0a7980 */ /* 0x000ea8000c101900 */
[----:B------:R-:W2:Y:S01]  /*0960*/  LD.E R11, desc[UR36][R14.64] ;  /* 0x000000240e0b7980 */ /* 0x000ea2000c101900 */
[----:B------:R-:W-:Y:S01]  /*0970*/  VIADD R8, R16, 0x1 ;  /* 0x0000000110087836 */ /* 0x000fe20000000000 */
[----:B------:R1:W3:Y:S01]  /*0980*/  LDC.64 R12, c[0x4][R23] ;  /* 0x01000000170c7b82 */ /* 0x0002e20000000a00 */
[----:B0-----:R-:W-:Y:S02]  /*0990*/  IMAD.U32 R4, RZ, RZ, UR4 ;  /* 0x00000004ff047e24 */ /* 0x001fe4000f8e00ff */
[----:B------:R-:W-:Y:S02]  /*09a0*/  IMAD.U32 R5, RZ, RZ, UR5 ;  /* 0x00000005ff057e24 */ /* 0x000fe4000f8e00ff */
[----:B------:R-:W-:-:S02]  /*09b0*/  IMAD.MOV.U32 R6, RZ, RZ, R2 ;  /* 0x000000ffff067224 */ /* 0x000fc400078e0002 */
[----:B------:R-:W-:Y:S01]  /*09c0*/  IMAD.MOV.U32 R7, RZ, RZ, R22 ;  /* 0x000000ffff077224 */ /* 0x000fe200078e0016 */
[----:B--23--:R1:W-:Y:S06]  /*09d0*/  STL.128 [R1], R8 ;  /* 0x0000000801007387 */ /* 0x00c3ec0000100c00 */
[----:B------:R-:W-:-:S07]  /*09e0*/  LEPC R20, `(.L_x_10) ;  /* 0x000000001014794e */ /* 0x000fce0000000000 */
[----:B-1----:R-:W-:Y:S05]  /*09f0*/  CALL.ABS.NOINC R12 ;  /* 0x000000000c007343 */ /* 0x002fea0003c00000 */
.L_x_10:
[----:B------:R-:W2:Y:S01]  /*0a00*/  LDG.E R17, desc[UR36][R24.64+0x18] ;  /* 0x0000182418117981 */ /* 0x000ea2000c1e1900 */
[----:B------:R0:W1:Y:S01]  /*0a10*/  LDC.64 R8, c[0x4][R23] ;  /* 0x0100000017087b82 */ /* 0x0000620000000a00 */
[----:B------:R-:W3:Y:S01]  /*0a20*/  LDCU.64 UR4, c[0x4][0x50] ;  /* 0x01000a00ff0477ac */ /* 0x000ee20008000a00 */
[----:B------:R-:W-:Y:S01]  /*0a30*/  CS2R R6, SRZ ;  /* 0x0000000000067805 */ /* 0x000fe2000001ff00 */
[----:B---3--:R-:W-:Y:S02]  /*0a40*/  IMAD.U32 R4, RZ, RZ, UR4 ;  /* 0x00000004ff047e24 */ /* 0x008fe4000f8e00ff */
[----:B------:R-:W-:Y:S01]  /*0a50*/  IMAD.U32 R5, RZ, RZ, UR5 ;  /* 0x00000005ff057e24 */ /* 0x000fe2000f8e00ff */
[----:B--2---:R-:W-:-:S04]  /*0a60*/  ISETP.NE.AND P0, PT, R17, 0x4, PT ;  /* 0x000000041100780c */ /* 0x004fc80003f05270 */
[----:B01----:R-:W-:-:S09]  /*0a70*/  SEL R17, R17, 0x3, P0 ;  /* 0x0000000311117807 */ /* 0x003fd20000000000 */
[----:B------:R-:W-:-:S07]  /*0a80*/  LEPC R20, `(.L_x_11) ;  /* 0x000000001014794e */ /* 0x000fce0000000000 */
[----:B------:R-:W-:Y:S05]  /*0a90*/  CALL.ABS.NOINC R8 ;  /* 0x0000000008007343 */ /* 0x000fea0003c00000 */
.L_x_11:
        /* <DEDUP_REMOVED lines=15> */
.L_x_12:
        /* <DEDUP_REMOVED lines=10> */
.L_x_13:
        /* <DEDUP_REMOVED lines=15> */
.L_x_14:
        /* <DEDUP_REMOVED lines=10> */
.L_x_15:
        /* <DEDUP_REMOVED lines=15> */
.L_x_16:
        /* <DEDUP_REMOVED lines=10> */
.L_x_17:
        /* <DEDUP_REMOVED lines=15> */
.L_x_18:
        /* <DEDUP_REMOVED lines=10> */
.L_x_19:
        /* <DEDUP_REMOVED lines=15> */
.L_x_20:
        /* <DEDUP_REMOVED lines=10> */
.L_x_21:
        /* <DEDUP_REMOVED lines=15> */
.L_x_22:
        /* <DEDUP_REMOVED lines=10> */
.L_x_23:
[----:B------:R-:W2:Y:S01]  /*1400*/  LDG.E.64 R8, desc[UR36][R24.64+0x70] ;  /* 0x0000702418087981 */ /* 0x000ea2000c1e1b00 */
[----:B------:R-:W-:Y:S01]  /*1410*/  VIADD R16, R16, 0x8 ;  /* 0x0000000810107836 */ /* 0x000fe20000000000 */
        /* <DEDUP_REMOVED lines=13> */
.L_x_24:
[----:B------:R-:W-:-:S13]  /*14f0*/  ISETP.NE.AND P0, PT, R16, 0x190, PT ;  /* 0x000001901000780c */ /* 0x000fda0003f05270 */
[----:B------:R-:W-:Y:S05]  /*1500*/  @!P0 EXIT ;  /* 0x000000000000894d */ /* 0x000fea0003800000 */
[----:B------:R-:W-:Y:S05]  /*1510*/  BRA `(.L_x_25) ;  /* 0xfffffff000c87947 */ /* 0x000fea000383ffff */
.L_x_2:
[----:B------:R-:W1:Y:S01]  /*1520*/  LDC R2, c[0x0][0x3a0] ;  /* 0x0000e800ff027b82 */ /* 0x000e620000000800 */
[----:B0-----:R-:W-:Y:S01]  /*1530*/  IMAD.MOV.U32 R7, RZ, RZ, -0x266e14b1 ;  /* 0xd991eb4fff077424 */ /* 0x001fe200078e00ff */
[----:B------:R-:W-:Y:S01]  /*1540*/  BSSY.RECONVERGENT B0, `(.L_x_26) ;  /* 0x000025b000007945 */ /* 0x000fe20003800200 */
[C---:B-1----:R-:W-:Y:S02]  /*1550*/  LOP3.LUT R0, R2.reuse, 0xaad26b49, RZ, 0x3c, !PT ;  /* 0xaad26b4902007812 */ /* 0x042fe400078e3cff */
[----:B------:R-:W-:-:S03]  /*1560*/  ISETP.GT.AND P0, PT, R2, -0x1, PT ;  /* 0xffffffff0200780c */ /* 0x000fc60003f04270 */
[----:B------:R-:W-:Y:S01]  /*1570*/  IMAD R0, R0, 0x4182bed5, RZ ;  /* 0x4182bed500007824 */ /* 0x000fe200078e02ff */
[----:B------:R-:W-:Y:S02]  /*1580*/  SEL R7, R7, 0x8bf16996, P0 ;  /* 0x8bf1699607077807 */ /* 0x000fe40000000000 */
[----:B------:R-:W-:Y:S01]  /*1590*/  ISETP.NE.AND P0, PT, R10, RZ, PT ;  /* 0x000000ff0a00720c */ /* 0x000fe20003f05270 */
[C---:B------:R-:W-:Y:S01]  /*15a0*/  VIADD R3, R0.reuse, 0x583f19 ;  /* 0x00583f1900037836 */ /* 0x040fe20000000000 */
[C---:B------:R-:W-:Y:S01]  /*15b0*/  LOP3.LUT R2, R7.reuse, 0x5491333, RZ, 0x3c, !PT ;  /* 0x0549133307027812 */ /* 0x040fe200078e3cff */
[C---:B------:R-:W-:Y:S01]  /*15c0*/  VIADD R5, R0.reuse, 0x75bcd15 ;  /* 0x075bcd1500057836 */ /* 0x040fe20000000000 */
[C---:B------:R-:W-:Y:S01]  /*15d0*/  IADD3 R4, PT, PT, R7.reuse, 0x64f0c9, R0 ;  /* 0x0064f0c907047810 */ /* 0x040fe20007ffe000 */
[----:B------:R-:W-:Y:S01]  /*15e0*/  VIADD R7, R7, 0x1f123bb5 ;  /* 0x1f123bb507077836 */ /* 0x000fe20000000000 */
[----:B------:R-:W-:Y:S01]  /*15f0*/  LOP3.LUT R6, R0, 0x159a55e5, RZ, 0x3c, !PT ;  /* 0x159a55e500067812 */ /* 0x000fe200078e3cff */
[----:B------:R0:W-:Y:S04]  /*1600*/  STL.64 [R1+0x20], R2 ;  /* 0x0000200201007387 */ /* 0x0001e80000100a00 */
[----:B------:R0:W-:Y:S02]  /*1610*/  STL.128 [R1+0x10], R4 ;  /* 0x0000100401007387 */ /* 0x0001e40000100c00 */
[----:B------:R-:W-:Y:S05]  /*1620*/  @!P0 BRA `(.L_x_27) ;  /* 0x0000002400308947 */ /* 0x000fea0003800000 */
[----:B0-----:R-:W-:-:S07]  /*1630*/  IMAD.MOV.U32 R4, RZ, RZ, RZ ;  /* 0x000000ffff047224 */ /* 0x001fce00078e00ff */
.L_x_36:
[----:B------:R-:W-:Y:S01]  /*1640*/  LOP3.LUT R0, R10, 0x3, RZ, 0xc0, !PT ;  /* 0x000000030a007812 */ /* 0x000fe200078ec0ff */
[----:B------:R-:W-:Y:S03]  /*1650*/  BSSY.RECONVERGENT B1, `(.L_x_28) ;  /* 0x0000243000017945 */ /* 0x000fe60003800200 */
[----:B------:R-:W-:-:S04]  /*1660*/  ISETP.NE.U32.AND P0, PT, R0, RZ, PT ;  /* 0x000000ff0000720c */ /* 0x000fc80003f05070 */
[----:B------:R-:W-:-:S13]  /*1670*/  ISETP.NE.AND.EX P0, PT, RZ, RZ, PT, P0 ;  /* 0x000000ffff00720c */ /* 0x000fda0003f05300 */
[----:B0-----:R-:W-:Y:S05]  /*1680*/  @!P0 BRA `(.L_x_29) ;  /* 0x0000002000fc8947 */ /* 0x001fea0003800000 */
[----:B------:R-:W0:Y:S01]  /*1690*/  LDC.64 R12, c[0x4][0x8] ;  /* 0x01000200ff0c7b82 */ /* 0x000e220000000a00 */
[----:B------:R-:W-:Y:S01]  /*16a0*/  IMAD.MOV.U32 R17, RZ, RZ, RZ ;  /* 0x000000ffff117224 */ /* 0x000fe200078e00ff */
[----:B------:R-:W-:Y:S02]  /*16b0*/  CS2R R2, SRZ ;  /* 0x0000000000027805 */ /* 0x000fe4000001ff00 */
[----:B------:R-:W-:Y:S01]  /*16c0*/  CS2R R6, SRZ ;  /* 0x0000000000067805 */ /* 0x000fe2000001ff00 */
[----:B------:R-:W-:Y:S02]  /*16d0*/  IMAD.MOV.U32 R5, RZ, RZ, RZ ;  /* 0x000000ffff057224 */ /* 0x000fe400078e00ff */
[----:B0-----:R-:W-:-:S07]  /*16e0*/  IMAD.WIDE.U32 R12, R4, 0xc80, R12 ;  /* 0x00000c80040c7825 */ /* 0x001fce00078e000c */
.L_x_31:
[----:B------:R-:W-:-:S06]  /*16f0*/  IMAD R0, R17, 0x4, R8 ;  /* 0x0000000411007824 */ /* 0x000fcc00078e0208 */
[----:B------:R-:W5:Y:S01]  /*1700*/  LDL R0, [R0+0x4] ;  /* 0x0000040000007983 */ /* 0x000f620000100800 */
[----:B------:R-:W-:-:S05]  /*1710*/  UMOV UR4, URZ ;  /* 0x000000ff00047c82 */ /* 0x000fca0008000000 */
.L_x_30:
[----:B-----5:R-:W-:Y:S01]  /*1720*/  SHF.R.U32.HI R20, RZ, UR4, R0 ;  /* 0x00000004ff147c19 */ /* 0x020fe20008011600 */
[----:B------:R-:W-:-:S03]  /*1730*/  IMAD.SHL.U32 R14, R17, 0x20, RZ ;  /* 0x00000020110e7824 */ /* 0x000fc600078e00ff */
[----:B------:R-:W-:Y:S01]  /*1740*/  LOP3.LUT R15, R20, 0x1, RZ, 0xc0, !PT ;  /* 0x00000001140f7812 */ /* 0x000fe200078ec0ff */
[----:B------:R-:W-:-:S03]  /*1750*/  VIADD R14, R14, UR4 ;  /* 0x000000040e0e7c36 */ /* 0x000fc60008000000 */
[----:B------:R-:W-:Y:S01]  /*1760*/  ISETP.NE.U32.AND P0, PT, R15, 0x1, PT ;  /* 0x000000010f00780c */ /* 0x000fe20003f05070 */
[----:B------:R-:W-:-:S03]  /*1770*/  IMAD R15, R14, 0x5, RZ ;  /* 0x000000050e0f7824 */ /* 0x000fc600078e02ff */
[----:B------:R-:W-:Y:S01]  /*1780*/  R2P PR, R20, 0x7e ;  /* 0x0000007e14007804 */ /* 0x000fe20000000000 */
[----:B------:R-:W-:-:S08]  /*1790*/  IMAD.WIDE.U32 R14, R15, 0x4, R12 ;  /* 0x000000040f0e7825 */ /* 0x000fd000078e000c */
[----:B------:R-:W2:Y:S04]  /*17a0*/  @!P0 LDG.E R16, desc[UR36][R14.64+0x10] ;  /* 0x000010240e108981 */ /* 0x000ea8000c1e1900 */
[----:B------:R-:W3:Y:S04]  /*17b0*/  @P1 LDG.E R18, desc[UR36][R14.64+0x24] ;  /* 0x000024240e121981 */ /* 0x000ee8000c1e1900 */
[----:B------:R-:W4:Y:S04]  /*17c0*/  @P2 LDG.E R22, desc[UR36][R14.64+0x38] ;  /* 0x000038240e162981 */ /* 0x000f28000c1e1900 */
[----:B------:R-:W4:Y:S04]  /*17d0*/  @P3 LDG.E R24, desc[UR36][R14.64+0x4c] ;  /* 0x00004c240e183981 */ /* 0x000f28000c1e1900 */
[----:B------:R-:W4:Y:S04]  /*17e0*/  @P4 LDG.E R26, desc[UR36][R14.64+0x60] ;  /* 0x000060240e1a4981 */ /* 0x000f28000c1e1900 */
[----:B------:R-:W4:Y:S04]  /*17f0*/  @!P0 LDG.E R21, desc[UR36][R14.64+0x4] ;  /* 0x000004240e158981 */ /* 0x000f28000c1e1900 */
[----:B------:R-:W4:Y:S04]  /*1800*/  @!P0 LDG.E R23, desc[UR36][R14.64+0xc] ;  /* 0x00000c240e178981 */ /* 0x000f28000c1e1900 */
[----:B------:R-:W4:Y:S04]  /*1810*/  @P1 LDG.E R25, desc[UR36][R14.64+0x18] ;  /* 0x000018240e191981 */ /* 0x000f28000c1e1900 */
[----:B------:R-:W4:Y:S04]  /*1820*/  @P2 LDG.E R19, desc[UR36][R14.64+0x2c] ;  /* 0x00002c240e132981 */ /* 0x000f28000c1e1900 */
[----:B------:R-:W4:Y:S01]  /*1830*/  @P1 LDG.E R27, desc[UR36][R14.64+0x20] ;  /* 0x000020240e1b1981 */ /* 0x000f22000c1e1900 */
[----:B--2---:R-:W-:-:S03]  /*1840*/  @!P0 LOP3.LUT R3, R3, R16, RZ, 0x3c, !PT ;  /* 0x0000001003038212 */ /* 0x004fc600078e3cff */
[----:B------:R-:W2:Y:S01]  /*1850*/  @!P0 LDG.E R16, desc[UR36][R14.64+0x8] ;  /* 0x000008240e108981 */ /* 0x000ea2000c1e1900 */
[----:B---3--:R-:W-:-:S03]  /*1860*/  @P1 LOP3.LUT R3, R3, R18, RZ, 0x3c, !PT ;  /* 0x0000001203031212 */ /* 0x008fc600078e3cff */
[----:B------:R-:W3:Y:S01]  /*1870*/  @P1 LDG.E R18, desc[UR36][R14.64+0x1c] ;  /* 0x00001c240e121981 */ /* 0x000ee2000c1e1900 */
[----:B----4-:R-:W-:-:S03]  /*1880*/  @P2 LOP3.LUT R3, R3, R22, RZ, 0x3c, !PT ;  /* 0x0000001603032212 */ /* 0x010fc600078e3cff */
[----:B------:R-:W4:Y:S01]  /*1890*/  @P5 LDG.E R22, desc[UR36][R14.64+0x74] ;  /* 0x000074240e165981 */ /* 0x000f22000c1e1900 */
[----:B------:R-:W-:-:S03]  /*18a0*/  @P3 LOP3.LUT R3, R3, R24, RZ, 0x3c, !PT ;  /* 0x0000001803033212 */ /* 0x000fc600078e3cff */
[----:B------:R-:W4:Y:S01]  /*18b0*/  @P3 LDG.E R24, desc[UR36][R14.64+0x44] ;  /* 0x000044240e183981 */ /* 0x000f22000c1e1900 */
[----:B------:R-:W-:-:S03]  /*18c0*/  @P4 LOP3.LUT R3, R3, R26, RZ, 0x3c, !PT ;  /* 0x0000001a03034212 */ /* 0x000fc600078e3cff */
[----:B------:R-:W4:Y:S01]  /*18d0*/  @P6 LDG.E R26, desc[UR36][R14.64+0x88] ;  /* 0x000088240e1a6981 */ /* 0x000f22000c1e1900 */
[----:B------:R-:W-:-:S03]  /*18e0*/  @!P0 LOP3.LUT R6, R6, R21, RZ, 0x3c, !PT ;  /* 0x0000001506068212 */ /* 0x000fc600078e3cff */
[----:B------:R-:W4:Y:S01]  /*18f0*/  @P2 LDG.E R21, desc[UR36][R14.64+0x34] ;  /* 0x000034240e152981 */ /* 0x000f22000c1e1900 */
[----:B------:R-:W-:-:S03]  /*1900*/  @!P0 LOP3.LUT R2, R2, R23, RZ, 0x3c, !PT ;  /* 0x0000001702028212 */ /* 0x000fc600078e3cff */
[----:B------:R-:W4:Y:S01]  /*1910*/  @P3 LDG.E R23, desc[UR36][R14.64+0x40] ;  /* 0x000040240e173981 */ /* 0x000f22000c1e1900 */
[----:B------:R-:W-:-:S03]  /*1920*/  @P1 LOP3.LUT R6, R6, R25, RZ, 0x3c, !PT ;  /* 0x0000001906061212 */ /* 0x000fc600078e3cff */
[----:B------:R-:W4:Y:S01]  /*1930*/  @P3 LDG.E R25, desc[UR36][R14.64+0x48] ;  /* 0x000048240e193981 */ /* 0x000f22000c1e1900 */
[----:B------:R-:W-:-:S03]  /*1940*/  @P2 LOP3.LUT R6, R6, R19, RZ, 0x3c, !PT ;  /* 0x0000001306062212 */ /* 0x000fc600078e3cff */
[----:B------:R-:W4:Y:S01]  /*1950*/  @P4 LDG.E R19, desc[UR36][R14.64+0x54] ;  /* 0x000054240e134981 */ /* 0x000f22000c1e1900 */
[----:B--2---:R-:W-:-:S03]  /*1960*/  @!P0 LOP3.LUT R7, R7, R16, RZ, 0x3c, !PT ;  /* 0x0000001007078212 */ /* 0x004fc600078e3cff */
[----:B------:R-:W2:Y:S01]  /*1970*/  @!P0 LDG.E R16, desc[UR36][R14.64] ;  /* 0x000000240e108981 */ /* 0x000ea2000c1e1900 */
[----:B---3--:R-:W-:-:S03]  /*1980*/  @P1 LOP3.LUT R7, R7, R18, RZ, 0x3c, !PT ;  /* 0x0000001207071212 */ /* 0x008fc600078e3cff */
[----:B------:R-:W3:Y:S01]  /*1990*/  @P1 LDG.E R18, desc[UR36][R14.64+0x14] ;  /* 0x000014240e121981 */ /* 0x000ee2000c1e1900 */
[----:B----4-:R-:W-:-:S03]  /*19a0*/  @P5 LOP3.LUT R3, R3, R22, RZ, 0x3c, !PT ;  /* 0x0000001603035212 */ /* 0x010fc600078e3cff */
[----:B------:R-:W4:Y:S01]  /*19b0*/  @P2 LDG.E R22, desc[UR36][R14.64+0x30] ;  /* 0x000030240e162981 */ /* 0x000f22000c1e1900 */
[----:B------:R-:W-:Y:S02]  /*19c0*/  @P1 LOP3.LUT R2, R2, R27, RZ, 0x3c, !PT ;  /* 0x0000001b02021212 */ /* 0x000fe400078e3cff */
[----:B------:R-:W-:Y:S02]  /*19d0*/  @P6 LOP3.LUT R3, R3, R26, RZ, 0x3c, !PT ;  /* 0x0000001a03036212 */ /* 0x000fe400078e3cff */
[----:B------:R-:W4:Y:S01]  /*19e0*/  @P5 LDG.E R26, desc[UR36][R14.64+0x6c] ;  /* 0x00006c240e1a5981 */ /* 0x000f22000c1e1900 */
[----:B------:R-:W-:Y:S02]  /*19f0*/  @P3 LOP3.LUT R6, R6, R23, RZ, 0x3c, !PT ;  /* 0x0000001706063212 */ /* 0x000fe400078e3cff */
[----:B------:R-:W-:Y:S01]  /*1a00*/  @P2 LOP3.LUT R2, R2, R21, RZ, 0x3c, !PT ;  /* 0x0000001502022212 */ /* 0x000fe200078e3cff */
[----:B------:R-:W4:Y:S04]  /*1a10*/  @P5 LDG.E R23, desc[UR36][R14.64+0x70] ;  /* 0x000070240e175981 */ /* 0x000f28000c1e1900 */
[----:B------:R-:W4:Y:S01]  /*1a20*/  @P5 LDG.E R21, desc[UR36][R14.64+0x68] ;  /* 0x000068240e155981 */ /* 0x000f22000c1e1900 */
[----:B------:R-:W-:-:S03]  /*1a30*/  @P4 LOP3.LUT R6, R6, R19, RZ, 0x3c, !PT ;  /* 0x0000001306064212 */ /* 0x000fc600078e3cff */
[----:B------:R-:W4:Y:S01]  /*1a40*/  @P4 LDG.E R19, desc[UR36][R14.64+0x5c] ;  /* 0x00005c240e134981 */ /* 0x000f22000c1e1900 */
[----:B--2---:R-:W-:-:S03]  /*1a50*/  @!P0 LOP3.LUT R5, R5, R16, RZ, 0x3c, !PT ;  /* 0x0000001005058212 */ /* 0x004fc600078e3cff */
[----:B------:R-:W2:Y:S01]  /*1a60*/  @P2 LDG.E R16, desc[UR36][R14.64+0x28] ;  /* 0x000028240e102981 */ /* 0x000ea2000c1e1900 */
[----:B---3--:R-:W-:-:S03]  /*1a70*/  @P1 LOP3.LUT R5, R5, R18, RZ, 0x3c, !PT ;  /* 0x0000001205051212 */ /* 0x008fc600078e3cff */
[----:B------:R-:W3:Y:S01]  /*1a80*/  @P3 LDG.E R18, desc[UR36][R14.64+0x3c] ;  /* 0x00003c240e123981 */ /* 0x000ee2000c1e1900 */
[----:B----4-:R-:W-:-:S03]  /*1a90*/  @P2 LOP3.LUT R7, R7, R22, RZ, 0x3c, !PT ;  /* 0x0000001607072212 */ /* 0x010fc600078e3cff */
[----:B------:R-:W4:Y:S01]  /*1aa0*/  @P4 LDG.E R22, desc[UR36][R14.64+0x50] ;  /* 0x000050240e164981 */ /* 0x000f22000c1e1900 */
[----:B------:R-:W-:-:S03]  /*1ab0*/  @P3 LOP3.LUT R7, R7, R24, RZ, 0x3c, !PT ;  /* 0x0000001807073212 */ /* 0x000fc600078e3cff */
[----:B------:R-:W4:Y:S01]  /*1ac0*/  @P4 LDG.E R24, desc[UR36][R14.64+0x58] ;  /* 0x000058240e184981 */ /* 0x000f22000c1e1900 */
[----:B------:R-:W-:Y:S02]  /*1ad0*/  LOP3.LUT P0, RZ, R20, 0x80, RZ, 0xc0, !PT ;  /* 0x0000008014ff7812 */ /* 0x000fe4000780c0ff */
[----:B------:R-:W-:Y:S02]  /*1ae0*/  @P3 LOP3.LUT R2, R2, R25, RZ, 0x3c, !PT ;  /* 0x0000001902023212 */ /* 0x000fe400078e3cff */
[----:B------:R-:W4:Y:S09]  /*1af0*/  @P6 LDG.E R25, desc[UR36][R14.64+0x7c] ;  /* 0x00007c240e196981 */ /* 0x000f32000c1e1900 */
[----:B------:R-:W4:Y:S01]  /*1b00*/  @P0 LDG.E R28, desc[UR36][R14.64+0x9c] ;  /* 0x00009c240e1c0981 */ /* 0x000f22000c1e1900 */
[----:B------:R-:W-:-:S03]  /*1b10*/  @P5 LOP3.LUT R6, R6, R21, RZ, 0x3c, !PT ;  /* 0x0000001506065212 */ /* 0x000fc600078e3cff */
[----:B------:R-:W4:Y:S01]  /*1b20*/  @P0 LDG.E R21, desc[UR36][R14.64+0x90] ;  /* 0x000090240e150981 */ /* 0x000f22000c1e1900 */
[----:B------:R-:W-:-:S03]  /*1b30*/  @P4 LOP3.LUT R2, R2, R19, RZ, 0x3c, !PT ;  /* 0x0000001302024212 */ /* 0x000fc600078e3cff */
[----:B------:R-:W4:Y:S01]  /*1b40*/  @P6 LDG.E R19, desc[UR36][R14.64+0x84] ;  /* 0x000084240e136981 */ /* 0x000f22000c1e1900 */
[----:B------:R-:W-:-:S03]  /*1b50*/  @P5 LOP3.LUT R2, R2, R23, RZ, 0x3c, !PT ;  /* 0x0000001702025212 */ /* 0x000fc600078e3cff */
[----:B------:R-:W4:Y:S01]  /*1b60*/  @P0 LDG.E R23, desc[UR36][R14.64+0x98] ;  /* 0x000098240e170981 */ /* 0x000f22000c1e1900 */
[----:B--2---:R-:W-:-:S03]  /*1b70*/  @P2 LOP3.LUT R5, R5, R16, RZ, 0x3c, !PT ;  /* 0x0000001005052212 */ /* 0x004fc600078e3cff */
[----:B------:R-:W2:Y:S01]  /*1b80*/  @P5 LDG.E R16, desc[UR36][R14.64+0x64] ;  /* 0x000064240e105981 */ /* 0x000ea2000c1e1900 */
        /* <DEDUP_REMOVED lines=8> */
[----:B------:R-:W-:Y:S02]  /*1c10*/  @P6 LOP3.LUT R6, R6, R25, RZ, 0x3c, !PT ;  /* 0x0000001906066212 */ /* 0x000fe400078e3cff */
[----:B------:R-:W-:Y:S02]  /*1c20*/  @P0 LOP3.LUT R3, R3, R28, RZ, 0x3c, !PT ;  /* 0x0000001c03030212 */ /* 0x000fe400078e3cff */
[----:B------:R-:W-:Y:S02]  /*1c30*/  @P0 LOP3.LUT R6, R6, R21, RZ, 0x3c, !PT ;  /* 0x0000001506060212 */ /* 0x000fe400078e3cff */
[----:B------:R-:W-:-:S04]  /*1c40*/  @P6 LOP3.LUT R2, R2, R19, RZ, 0x3c, !PT ;  /* 0x0000001302026212 */ /* 0x000fc800078e3cff */
[----:B------:R-:W-:Y:S02]  /*1c50*/  @P0 LOP3.LUT R2, R2, R23, RZ, 0x3c, !PT ;  /* 0x0000001702020212 */ /* 0x000fe400078e3cff */
[----:B--2---:R-:W-:-:S04]  /*1c60*/  @P5 LOP3.LUT R5, R5, R16, RZ, 0x3c, !PT ;  /* 0x0000001005055212 */ /* 0x004fc800078e3cff */
[----:B---3--:R-:W-:Y:S02]  /*1c70*/  @P6 LOP3.LUT R5, R5, R18, RZ, 0x3c, !PT ;  /* 0x0000001205056212 */ /* 0x008fe400078e3cff */
[----:B----4-:R-:W-:Y:S02]  /*1c80*/  @P6 LOP3.LUT R7, R7, R22, RZ, 0x3c, !PT ;  /* 0x0000001607076212 */ /* 0x010fe400078e3cff */
[----:B------:R-:W-:Y:S02]  /*1c90*/  @P0 LOP3.LUT R5, R5, R24, RZ, 0x3c, !PT ;  /* 0x0000001805050212 */ /* 0x000fe400078e3cff */
[----:B------:R-:W-:Y:S02]  /*1ca0*/  @P0 LOP3.LUT R7, R7, R26, RZ, 0x3c, !PT ;  /* 0x0000001a07070212 */ /* 0x000fe400078e3cff */
[----:B------:R-:W-:-:S13]  /*1cb0*/  R2P PR, R20.B1, 0x7f ;  /* 0x0000007f14007804 */ /* 0x000fda0000001000 */
[----:B------:R-:W2:Y:S04]  /*1cc0*/  @P0 LDG.E R21, desc[UR36][R14.64+0xa4] ;  /* 0x0000a4240e150981 */ /* 0x000ea8000c1e1900 */
[----:B------:R-:W3:Y:S04]  /*1cd0*/  @P0 LDG.E R22, desc[UR36][R14.64+0xa8] ;  /* 0x0000a8240e160981 */ /* 0x000ee8000c1e1900 */
[----:B------:R-:W4:Y:S04]  /*1ce0*/  @P0 LDG.E R23, desc[UR36][R14.64+0xac] ;  /* 0x0000ac240e170981 */ /* 0x000f28000c1e1900 */
[----:B------:R-:W4:Y:S04]  /*1cf0*/  @P0 LDG.E R18, desc[UR36][R14.64+0xa0] ;  /* 0x0000a0240e120981 */ /* 0x000f28000c1e1900 */
[----:B------:R-:W4:Y:S04]  /*1d00*/  @P0 LDG.E R24, desc[UR36][R14.64+0xb0] ;  /* 0x0000b0240e180981 */ /* 0x000f28000c1e1900 */
[----:B------:R-:W4:Y:S04]  /*1d10*/  @P1 LDG.E R25, desc[UR36][R14.64+0xb8] ;  /* 0x0000b8240e191981 */ /* 0x000f28000c1e1900 */
[----:B------:R-:W4:Y:S04]  /*1d20*/  @P1 LDG.E R16, desc[UR36][R14.64+0xc4] ;  /* 0x0000c4240e101981 */ /* 0x000f28000c1e1900 */
[----:B------:R-:W4:Y:S04]  /*1d30*/  @P1 LDG.E R26, desc[UR36][R14.64+0xbc] ;  /* 0x0000bc240e1a1981 */ /* 0x000f28000c1e1900 */
[----:B------:R-:W4:Y:S04]  /*1d40*/  @P1 LDG.E R19, desc[UR36][R14.64+0xc0] ;  /* 0x0000c0240e131981 */ /* 0x000f28000c1e1900 */
[----:B------:R-:W4:Y:S04]  /*1d50*/  @P3 LDG.E R27, desc[UR36][R14.64+0xe8] ;  /* 0x0000e8240e1b3981 */ /* 0x000f28000c1e1900 */
        /* <DEDUP_REMOVED lines=8> */
[----:B------:R-:W3:Y:S01]  /*1de0*/  @P2 LDG.E R18, desc[UR36][R14.64+0xd0] ;  /* 0x0000d0240e122981 */ /* 0x000ee2000c1e1900 */
[----:B------:R-:W-:Y:S02]  /*1df0*/  @P0 LOP3.LUT R3, R3, R24, RZ, 0x3c, !PT ;  /* 0x0000001803030212 */ /* 0x000fe400078e3cff */
[----:B------:R-:W-:Y:S01]  /*1e00*/  LOP3.LUT P0, RZ, R20, 0x8000, RZ, 0xc0, !PT ;  /* 0x0000800014ff7812 */ /* 0x000fe2000780c0ff */
[----:B------:R-:W4:Y:S04]  /*1e10*/  @P3 LDG.E R24, desc[UR36][R14.64+0xec] ;  /* 0x0000ec240e183981 */ /* 0x000f28000c1e1900 */
[----:B------:R-:W4:Y:S01]  /*1e20*/  @P2 LDG.E R20, desc[UR36][R14.64+0xd8] ;  /* 0x0000d8240e142981 */ /* 0x000f22000c1e1900 */
[----:B------:R-:W-:Y:S02]  /*1e30*/  @P1 LOP3.LUT R6, R6, R25, RZ, 0x3c, !PT ;  /* 0x0000001906061212 */ /* 0x000fe400078e3cff */
[----:B------:R-:W-:Y:S01]  /*1e40*/  @P1 LOP3.LUT R3, R3, R16, RZ, 0x3c, !PT ;  /* 0x0000001003031212 */ /* 0x000fe200078e3cff */
[----:B------:R-:W4:Y:S04]  /*1e50*/  @P3 LDG.E R25, desc[UR36][R14.64+0xe0] ;  /* 0x0000e0240e193981 */ /* 0x000f28000c1e1900 */
[----:B------:R-:W4:Y:S01]  /*1e60*/  @P4 LDG.E R16, desc[UR36][R14.64+0xf8] ;  /* 0x0000f8240e104981 */ /* 0x000f22000c1e1900 */
[----:B------:R-:W-:-:S02]  /*1e70*/  @P1 LOP3.LUT R7, R7, R26, RZ, 0x3c, !PT ;  /* 0x0000001a07071212 */ /* 0x000fc400078e3cff */
[----:B------:R-:W-:Y:S01]  /*1e80*/  @P1 LOP3.LUT R2, R2, R19, RZ, 0x3c, !PT ;  /* 0x0000001302021212 */ /* 0x000fe200078e3cff */
[----:B------:R-:W4:Y:S04]  /*1e90*/  @P5 LDG.E R26, desc[UR36][R14.64+0x10c] ;  /* 0x00010c240e1a5981 */ /* 0x000f28000c1e1900 */
[----:B------:R-:W4:Y:S01]  /*1ea0*/  @P4 LDG.E R19, desc[UR36][R14.64+0xf4] ;  /* 0x0000f4240e134981 */ /* 0x000f22000c1e1900 */
[----:B--2---:R-:W-:-:S03]  /*1eb0*/  @P2 LOP3.LUT R6, R6, R21, RZ, 0x3c, !PT ;  /* 0x0000001506062212 */ /* 0x004fc600078e3cff */
[----:B------:R-:W2:Y:S01]  /*1ec0*/  @P4 LDG.E R21, desc[UR36][R14.64+0xfc] ;  /* 0x0000fc240e154981 */ /* 0x000ea2000c1e1900 */
[----:B---3--:R-:W-:-:S03]  /*1ed0*/  @P2 LOP3.LUT R7, R7, R18, RZ, 0x3c, !PT ;  /* 0x0000001207072212 */ /* 0x008fc600078e3cff */
[----:B------:R-:W3:Y:S01]  /*1ee0*/  @P3 LDG.E R18, desc[UR36][R14.64+0xdc] ;  /* 0x0000dc240e123981 */ /* 0x000ee2000c1e1900 */
[----:B------:R-:W-:-:S03]  /*1ef0*/  @P3 LOP3.LUT R7, R7, R22, RZ, 0x3c, !PT ;  /* 0x0000001607073212 */ /* 0x000fc600078e3cff */
[----:B------:R-:W3:Y:S01]  /*1f00*/  @P2 LDG.E R22, desc[UR36][R14.64+0xc8] ;  /* 0x0000c8240e162981 */ /* 0x000ee2000c1e1900 */
[----:B----4-:R-:W-:-:S03]  /*1f10*/  @P2 LOP3.LUT R3, R3, R20, RZ, 0x3c, !PT ;  /* 0x0000001403032212 */ /* 0x010fc600078e3cff */
[----:B------:R-:W4:Y:S01]  /*1f20*/  @P1 LDG.E R20, desc[UR36][R14.64+0xb4] ;  /* 0x0000b4240e141981 */ /* 0x000f22000c1e1900 */
[----:B------:R-:W-:-:S03]  /*1f30*/  @P3 LOP3.LUT R3, R3, R24, RZ, 0x3c, !PT ;  /* 0x0000001803033212 */ /* 0x000fc600078e3cff */
[----:B------:R-:W3:Y:S01]  /*1f40*/  @P4 LDG.E R24, desc[UR36][R14.64+0x100] ;  /* 0x000100240e184981 */ /* 0x000ee2000c1e1900 */
[----:B------:R-:W-:Y:S02]  /*1f50*/  @P2 LOP3.LUT R2, R2, R23, RZ, 0x3c, !PT ;  /* 0x0000001702022212 */ /* 0x000fe400078e3cff */
[----:B------:R-:W-:Y:S01]  /*1f60*/  @P3 LOP3.LUT R6, R6, R25, RZ, 0x3c, !PT ;  /* 0x0000001906063212 */ /* 0x000fe200078e3cff */
[----:B------:R-:W3:Y:S01]  /*1f70*/  @P5 LDG.E R23, desc[UR36][R14.64+0x108] ;  /* 0x000108240e175981 */ /* 0x000ee2000c1e1900 */
[----:B------:R-:W-:-:S03]  /*1f80*/  @P4 LOP3.LUT R7, R7, R16, RZ, 0x3c, !PT ;  /* 0x0000001007074212 */ /* 0x000fc600078e3cff */
[----:B------:R-:W3:Y:S04]  /*1f90*/  @P5 LDG.E R25, desc[UR36][R14.64+0x110] ;  /* 0x000110240e195981 */ /* 0x000ee8000c1e1900 */
[----:B------:R-:W3:Y:S01]  /*1fa0*/  @P4 LDG.E R16, desc[UR36][R14.64+0xf0] ;  /* 0x0000f0240e104981 */ /* 0x000ee2000c1e1900 */
[----:B------:R-:W-:Y:S02]  /*1fb0*/  @P3 LOP3.LUT R2, R2, R27, RZ, 0x3c, !PT ;  /* 0x0000001b02023212 */ /* 0x000fe400078e3cff */
[----:B------:R-:W-:Y:S02]  /*1fc0*/  @P4 LOP3.LUT R6, R6, R19, RZ, 0x3c, !PT ;  /* 0x0000001306064212 */ /* 0x000fe400078e3cff */
[----:B------:R-:W3:Y:S01]  /*1fd0*/  @P6 LDG.E R19, desc[UR36][R14.64+0x11c] ;  /* 0x00011c240e136981 */ /* 0x000ee2000c1e1900 */
[----:B------:R-:W-:-:S03]  /*1fe0*/  @P5 LOP3.LUT R7, R7, R26, RZ, 0x3c, !PT ;  /* 0x0000001a07075212 */ /* 0x000fc600078e3cff */
[----:B------:R-:W3:Y:S01]  /*1ff0*/  @P0 LDG.E R26, desc[UR36][R14.64+0x134] ;  /* 0x000134240e1a0981 */ /* 0x000ee2000c1e1900 */
[----:B--2---:R-:W-:-:S03]  /*2000*/  @P4 LOP3.LUT R2, R2, R21, RZ, 0x3c, !PT ;  /* 0x0000001502024212 */ /* 0x004fc600078e3cff */
[----:B------:R-:W2:Y:S01]  /*2010*/  @P6 LDG.E R21, desc[UR36][R14.64+0x124] ;  /* 0x000124240e156981 */ /* 0x000ea2000c1e1900 */
[----:B----4-:R-:W-:-:S03]  /*2020*/  @P1 LOP3.LUT R5, R5, R20, RZ, 0x3c, !PT ;  /* 0x0000001405051212 */ /* 0x010fc600078e3cff */
[----:B------:R-:W4:Y:S01]  /*2030*/  @P5 LDG.E R20, desc[UR36][R14.64+0x104] ;  /* 0x000104240e145981 */ /* 0x000f22000c1e1900 */
[----:B---3--:R-:W-:Y:S02]  /*2040*/  @P2 LOP3.LUT R5, R5, R22, RZ, 0x3c, !PT ;  /* 0x0000001605052212 */ /* 0x008fe400078e3cff */
[----:B------:R-:W-:Y:S01]  /*2050*/  @P4 LOP3.LUT R3, R3, R24, RZ, 0x3c, !PT ;  /* 0x0000001803034212 */ /* 0x000fe200078e3cff */
[----:B------:R-:W3:Y:S01]  /*2060*/  @P6 LDG.E R22, desc[UR36][R14.64+0x120] ;  /* 0x000120240e166981 */ /* 0x000ee2000c1e1900 */
[----:B------:R-:W-:-:S03]  /*2070*/  @P3 LOP3.LUT R5, R5, R18, RZ, 0x3c, !PT ;  /* 0x0000001205053212 */ /* 0x000fc600078e3cff */
[----:B------:R-:W3:Y:S01]  /*2080*/  @P6 LDG.E R24, desc[UR36][R14.64+0x128] ;  /* 0x000128240e186981 */ /* 0x000ee2000c1e1900 */
[----:B------:R-:W-:-:S03]  /*2090*/  @P5 LOP3.LUT R6, R6, R23, RZ, 0x3c, !PT ;  /* 0x0000001706065212 */ /* 0x000fc600078e3cff */
[----:B------:R-:W3:Y:S01]  /*20a0*/  @P6 LDG.E R18, desc[UR36][R14.64+0x118] ;  /* 0x000118240e126981 */ /* 0x000ee2000c1e1900 */
[----:B------:R-:W-:Y:S02]  /*20b0*/  @P5 LOP3.LUT R2, R2, R25, RZ, 0x3c, !PT ;  /* 0x0000001902025212 */ /* 0x000fe400078e3cff */
[----:B------:R-:W-:Y:S01]  /*20c0*/  @P5 LOP3.LUT R3, R3, R28, RZ, 0x3c, !PT ;  /* 0x0000001c03035212 */ /* 0x000fe200078e3cff */
[----:B------:R-:W3:Y:S01]  /*20d0*/  @P0 LDG.E R23, desc[UR36][R14.64+0x130] ;  /* 0x000130240e170981 */ /* 0x000ee2000c1e1900 */
[----:B------:R-:W-:-:S03]  /*20e0*/  @P4 LOP3.LUT R5, R5, R16, RZ, 0x3c, !PT ;  /* 0x0000001005054212 */ /* 0x000fc600078e3cff */
[----:B------:R-:W3:Y:S04]  /*20f0*/  @P0 LDG.E R28, desc[UR36][R14.64+0x13c] ;  /* 0x00013c240e1c0981 */ /* 0x000ee8000c1e1900 */
[----:B------:R-:W3:Y:S04]  /*2100*/  @P0 LDG.E R25, desc[UR36][R14.64+0x138] ;  /* 0x000138240e190981 */ /* 0x000ee8000c1e1900 */
[----:B------:R-:W3:Y:S01]  /*2110*/  @P0 LDG.E R16, desc[UR36][R14.64+0x12c] ;  /* 0x00012c240e100981 */ /* 0x000ee2000c1e1900 */
[----:B------:R-:W-:-:S04]  /*2120*/  UIADD3 UR4, UPT, UPT, UR4, 0x10, URZ ;  /* 0x0000001004047890 */ /* 0x000fc8000fffe0ff */
[----:B------:R-:W-:Y:S01]  /*2130*/  UISETP.NE.AND UP0, UPT, UR4, 0x20, UPT ;  /* 0x000000200400788c */ /* 0x000fe2000bf05270 */
[----:B------:R-:W-:Y:S02]  /*2140*/  @P6 LOP3.LUT R6, R6, R19, RZ, 0x3c, !PT ;  /* 0x0000001306066212 */ /* 0x000fe400078e3cff */
[----:B--2---:R-:W-:Y:S02]  /*2150*/  @P6 LOP3.LUT R2, R2, R21, RZ, 0x3c, !PT ;  /* 0x0000001502026212 */ /* 0x004fe400078e3cff */
[----:B----4-:R-:W-:Y:S02]  /*2160*/  @P5 LOP3.LUT R5, R5, R20, RZ, 0x3c, !PT ;  /* 0x0000001405055212 */ /* 0x010fe400078e3cff */
[----:B---3--:R-:W-:Y:S02]  /*2170*/  @P6 LOP3.LUT R7, R7, R22, RZ, 0x3c, !PT ;  /* 0x0000001607076212 */ /* 0x008fe400078e3cff */
[----:B------:R-:W-:Y:S02]  /*2180*/  @P6 LOP3.LUT R3, R3, R24, RZ, 0x3c, !PT ;  /* 0x0000001803036212 */ /* 0x000fe400078e3cff */
[----:B------:R-:W-:-:S02]  /*2190*/  @P6 LOP3.LUT R5, R5, R18, RZ, 0x3c, !PT ;  /* 0x0000001205056212 */ /* 0x000fc400078e3cff */
[----:B------:R-:W-:Y:S02]  /*21a0*/  @P0 LOP3.LUT R7, R7, R26, RZ, 0x3c, !PT ;  /* 0x0000001a07070212 */ /* 0x000fe400078e3cff */
[----:B------:R-:W-:Y:S02]  /*21b0*/  @P0 LOP3.LUT R6, R6, R23, RZ, 0x3c, !PT ;  /* 0x0000001706060212 */ /* 0x000fe400078e3cff */
[----:B------:R-:W-:Y:S02]  /*21c0*/  @P0 LOP3.LUT R3, R3, R28, RZ, 0x3c, !PT ;  /* 0x0000001c03030212 */ /* 0x000fe400078e3cff */
[----:B------:R-:W-:Y:S02]  /*21d0*/  @P0 LOP3.LUT R2, R2, R25, RZ, 0x3c, !PT ;  /* 0x0000001902020212 */ /* 0x000fe400078e3cff */
[----:B------:R-:W-:Y:S01]  /*21e0*/  @P0 LOP3.LUT R5, R5, R16, RZ, 0x3c, !PT ;  /* 0x0000001005050212 */ /* 0x000fe200078e3cff */
[----:B------:R-:W-:Y:S06]  /*21f0*/  BRA.U UP0, `(.L_x_30) ;  /* 0xfffffff500487547 */ /* 0x000fec000b83ffff */
[----:B------:R-:W-:-:S05]  /*2200*/  VIADD R17, R17, 0x1 ;  /* 0x0000000111117836 */ /* 0x000fca0000000000 */
[----:B------:R-:W-:-:S13]  /*2210*/  ISETP.NE.AND P0, PT, R17, 0x5, PT ;  /* 0x000000051100780c */ /* 0x000fda0003f05270 */
[----:B------:R-:W-:Y:S05]  /*2220*/  @P0 BRA `(.L_x_31) ;  /* 0xfffffff400300947 */ /* 0x000fea000383ffff */
[----:B------:R-:W-:Y:S01]  /*2230*/  LOP3.LUT R0, R10, 0x3, RZ, 0xc0, !PT ;  /* 0x000000030a007812 */ /* 0x000fe200078ec0ff */
[----:B------:R0:W-:Y:S03]  /*2240*/  STL.64 [R1+0x18], R6 ;  /* 0x0000180601007387 */ /* 0x0001e60000100a00 */
[----:B------:R-:W-:Y:S01]  /*2250*/  ISETP.NE.U32.AND P0, PT, R0, 0x1, PT ;  /* 0x000000010000780c */ /* 0x000fe20003f05070 */
[----:B------:R0:W-:Y:S03]  /*2260*/  STL.64 [R1+0x20], R2 ;  /* 0x0000200201007387 */ /* 0x0001e60000100a00 */
[----:B------:R-:W-:Y:S01]  /*2270*/  ISETP.NE.AND.EX P0, PT, RZ, RZ, PT, P0 ;  /* 0x000000ffff00720c */ /* 0x000fe20003f05300 */
[----:B------:R0:W-:-:S12]  /*2280*/  STL [R1+0x14], R5 ;  /* 0x0000140501007387 */ /* 0x0001d80000100800 */
[----:B0-----:R-:W-:Y:S05]  /*2290*/  @!P0 BRA `(.L_x_29) ;  /* 0x0000001400f88947 */ /* 0x001fea0003800000 */
[----:B------:R-:W-:Y:S01]  /*22a0*/  UMOV UR4, URZ ;  /* 0x000000ff00047c82 */ /* 0x000fe20008000000 */
[----:B------:R-:W-:Y:S01]  /*22b0*/  IMAD.MOV.U32 R17, RZ, RZ, RZ ;  /* 0x000000ffff117224 */ /* 0x000fe200078e00ff */
[----:B------:R-:W-:Y:S01]  /*22c0*/  CS2R R6, SRZ ;  /* 0x0000000000067805 */ /* 0x000fe2000001ff00 */
[----:B------:R-:W-:Y:S02]  /*22d0*/  IMAD.MOV.U32 R2, RZ, RZ, RZ ;  /* 0x000000ffff027224 */ /* 0x000fe400078e00ff */
[----:B------:R-:W-:Y:S02]  /*22e0*/  IMAD.MOV.U32 R5, RZ, RZ, RZ ;  /* 0x000000ffff057224 */ /* 0x000fe400078e00ff */
[----:B------:R-:W-:-:S07]  /*22f0*/  IMAD.U32 R3, RZ, RZ, UR4 ;  /* 0x00000004ff037e24 */ /* 0x000fce000f8e00ff */
.L_x_33:
[----:B------:R-:W-:-:S06]  /*2300*/  IMAD R0, R17, 0x4, R8 ;  /* 0x0000000411007824 */ /* 0x000fcc00078e0208 */
[----:B------:R-:W5:Y:S01]  /*2310*/  LDL R0, [R0+0x4] ;  /* 0x0000040000007983 */ /* 0x000f620000100800 */
[----:B------:R-:W-:-:S05]  /*2320*/  UMOV UR4, URZ ;  /* 0x000000ff00047c82 */ /* 0x000fca0008000000 */
.L_x_32:
        /* <DEDUP_REMOVED lines=180> */
[----:B------:R0:W-:Y:S03]  /*2e70*/  STL [R1+0x14], R5 ;  /* 0x0000140501007387 */ /* 0x0001e60000100800 */
[----:B------:R-:W-:Y:S01]  /*2e80*/  ISETP.NE.AND.EX P0, PT, RZ, RZ, PT, P0 ;  /* 0x000000ffff00720c */ /* 0x000fe20003f05300 */
[----:B------:R0:W-:-:S12]  /*2e90*/  STL.64 [R1+0x20], R2 ;  /* 0x0000200201007387 */ /* 0x0001d80000100a00 */
[----:B0-----:R-:W-:Y:S05]  /*2ea0*/  @P0 BRA `(.L_x_29) ;  /* 0x0000000800f40947 */ /* 0x001fea0003800000 */
[----:B------:R-:W-:Y:S01]  /*2eb0*/  UMOV UR4, URZ ;  /* 0x000000ff00047c82 */ /* 0x000fe20008000000 */
[----:B------:R-:W-:Y:S01]  /*2ec0*/  IMAD.MOV.U32 R17, RZ, RZ, RZ ;  /* 0x000000ffff117224 */ /* 0x000fe200078e00ff */
[----:B------:R-:W-:Y:S01]  /*2ed0*/  CS2R R6, SRZ ;  /* 0x0000000000067805 */ /* 0x000fe2000001ff00 */
[----:B------:R-:W-:Y:S02]  /*2ee0*/  IMAD.MOV.U32 R2, RZ, RZ, RZ ;  /* 0x000000ffff027224 */ /* 0x000fe400078e00ff */
[----:B------:R-:W-:Y:S02]  /*2ef0*/  IMAD.MOV.U32 R5, RZ, RZ, RZ ;  /* 0x000000ffff057224 */ /* 0x000fe400078e00ff */
[----:B------:R-:W-:-:S07]  /*2f00*/  IMAD.U32 R3, RZ, RZ, UR4 ;  /* 0x00000004ff037e24 */ /* 0x000fce000f8e00ff */
.L_x_35:
[----:B------:R-:W-:-:S06]  /*2f10*/  IMAD R0, R17, 0x4, R8 ;  /* 0x0000000411007824 */ /* 0x000fcc00078e0208 */
[----:B------:R-:W5:Y:S01]  /*2f20*/  LDL R0, [R0+0x4] ;  /* 0x0000040000007983 */ /* 0x000f620000100800 */
[----:B------:R-:W-:-:S05]  /*2f30*/  UMOV UR4, URZ ;  /* 0x000000ff00047c82 */ /* 0x000fca0008000000 */
.L_x_34:
        /* <DEDUP_REMOVED lines=177> */
[----:B------:R0:W-:Y:S04]  /*3a50*/  STL.64 [R1+0x18], R6 ;  /* 0x0000180601007387 */ /* 0x0001e80000100a00 */
[----:B------:R0:W-:Y:S04]  /*3a60*/  STL [R1+0x14], R5 ;  /* 0x0000140501007387 */ /* 0x0001e80000100800 */
[----:B------:R0:W-:Y:S02]  /*3a70*/  STL.64 [R1+0x20], R2 ;  /* 0x0000200201007387 */ /* 0x0001e40000100a00 */
.L_x_29:
[----:B------:R-:W-:Y:S05]  /*3a80*/  BSYNC.RECONVERGENT B1 ;  /* 0x0000000000017941 */ /* 0x000fea0003800200 */
.L_x_28:
[----:B------:R-:W-:Y:S01]  /*3a90*/  ISETP.GT.U32.AND P0, PT, R10, 0x3, PT ;  /* 0x000000030a00780c */ /* 0x000fe20003f04070 */
[----:B------:R-:W-:Y:S01]  /*3aa0*/  VIADD R4, R4, 0x1 ;  /* 0x0000000104047836 */ /* 0x000fe20000000000 */
[--C-:B------:R-:W-:Y:S02]  /*3ab0*/  SHF.R.U64 R10, R10, 0x2, R9.reuse ;  /* 0x000000020a0a7819 */ /* 0x100fe40000001209 */
[----:B------:R-:W-:Y:S02]  /*3ac0*/  ISETP.GT.U32.AND.EX P0, PT, R9, RZ, PT, P0 ;  /* 0x000000ff0900720c */ /* 0x000fe40003f04100 */
[----:B------:R-:W-:-:S11]  /*3ad0*/  SHF.R.U32.HI R9, RZ, 0x2, R9 ;  /* 0x00000002ff097819 */ /* 0x000fd60000011609 */
[----:B------:R-:W-:Y:S05]  /*3ae0*/  @P0 BRA `(.L_x_36) ;  /* 0xffffffd800d40947 */ /* 0x000fea000383ffff */
.L_x_27:
[----:B------:R-:W-:Y:S05]  /*3af0*/  BSYNC.RECONVERGENT B0 ;  /* 0x0000000000007941 */ /* 0x000fea0003800200 */
.L_x_26:
[----:B------:R-:W1:Y:S01]  /*3b00*/  S2R R9, SR_TID.X ;  /* 0x0000000000097919 */ /* 0x000e620000002100 */
[----:B0-----:R-:W1:Y:S08]  /*3b10*/  LDC.64 R6, c[0x0][0x380] ;  /* 0x0000e000ff067b82 */ /* 0x001e700000000a00 */
[----:B------:R-:W0:Y:S01]  /*3b20*/  LDC R2, c[0x0][0x3a0] ;  /* 0x0000e800ff027b82 */ /* 0x000e220000000800 */
[----:B-1----:R-:W-:-:S06]  /*3b30*/  IMAD.WIDE.U32 R6, R9, 0x10, R6 ;  /* 0x0000001009067825 */ /* 0x002fcc00078e0006 */
[----:B------:R-:W2:Y:S01]  /*3b40*/  LDG.E.64 R6, desc[UR36][R6.64] ;  /* 0x0000002406067981 */ /* 0x000ea2000c1e1b00 */
[----:B------:R-:W-:Y:S01]  /*3b50*/  SHF.R.U32.HI R0, RZ, 0x2, R5 ;  /* 0x00000002ff007819 */ /* 0x000fe20000011605 */
[----:B------:R-:W-:Y:S01]  /*3b60*/  IMAD.MOV.U32 R8, RZ, RZ, -0x266e14b1 ;  /* 0xd991eb4fff087424 */ /* 0x000fe200078e00ff */
[----:B0-----:R-:W-:Y:S02]  /*3b70*/  ISETP.GT.AND P0, PT, R2, -0x1, PT ;  /* 0xffffffff0200780c */ /* 0x001fe40003f04270 */
[----:B------:R-:W-:Y:S01]  /*3b80*/  LOP3.LUT R0, R0, R5, RZ, 0x3c, !PT ;  /* 0x0000000500007212 */ /* 0x000fe200078e3cff */
[----:B------:R-:W-:Y:S01]  /*3b90*/  IMAD.SHL.U32 R5, R3, 0x10, RZ ;  /* 0x0000001003057824 */ /* 0x000fe200078e00ff */
[----:B------:R-:W-:Y:S02]  /*3ba0*/  LOP3.LUT R4, R2, 0xaad26b49, RZ, 0x3c, !PT ;  /* 0xaad26b4902047812 */ /* 0x000fe400078e3cff */
[----:B------:R-:W-:Y:S01]  /*3bb0*/  SEL R9, R8, 0x8bf16996, P0 ;  /* 0x8bf1699608097807 */ /* 0x000fe20000000000 */
[----:B------:R-:W-:-:S02]  /*3bc0*/  IMAD.SHL.U32 R2, R0, 0x2, RZ ;  /* 0x0000000200027824 */ /* 0x000fc400078e00ff */
[----:B------:R-:W-:-:S03]  /*3bd0*/  IMAD R4, R4, 0x4182bed5, RZ ;  /* 0x4182bed504047824 */ /* 0x000fc600078e02ff */
[----:B------:R-:W-:Y:S02]  /*3be0*/  LOP3.LUT R2, R0, R2, R5, 0x96, !PT ;  /* 0x0000000200027212 */ /* 0x000fe400078e9605 */
[----:B------:R-:W-:Y:S02]  /*3bf0*/  IADD3 R9, PT, PT, R9, 0x64f0c9, R4 ;  /* 0x0064f0c909097810 */ /* 0x000fe40007ffe004 */
[----:B------:R-:W-:Y:S01]  /*3c00*/  LOP3.LUT R2, R2, R3, RZ, 0x3c, !PT ;  /* 0x0000000302027212 */ /* 0x000fe200078e3cff */
[----:B------:R-:W-:-:S03]  /*3c10*/  IMAD.MOV.U32 R3, RZ, RZ, 0x2f800000 ;  /* 0x2f800000ff037424 */ /* 0x000fc600078e00ff */
[----:B------:R-:W-:-:S04]  /*3c20*/  IADD3 R2, PT, PT, R9, 0x587c5, R2 ;  /* 0x000587c509027810 */ /* 0x000fc80007ffe002 */
[----:B------:R-:W-:-:S05]  /*3c30*/  I2FP.F32.U32 R2, R2 ;  /* 0x0000000200027245 */ /* 0x000fca0000201000 */
[----:B------:R-:W-:-:S04]  /*3c40*/  FFMA R2, R2, R3, 1.1641532182693481445e-10 ;  /* 0x2f00000002027423 */ /* 0x000fc80000000003 */
[----:B------:R-:W-:-:S04]  /*3c50*/  FMUL R2, R2, 5 ;  /* 0x40a0000002027820 */ /* 0x000fc80000400000 */
[----:B------:R-:W0:Y:S01]  /*3c60*/  F2I.CEIL.NTZ R3, R2 ;  /* 0x0000000200037305 */ /* 0x000e22000020b100 */
[----:B--2---:R-:W-:-:S05]  /*3c70*/  IMAD.WIDE R6, R11, 0x8, R6 ;  /* 0x000000080b067825 */ /* 0x004fca00078e0206 */
[----:B0-----:R-:W-:Y:S01]  /*3c80*/  ST.E desc[UR36][R6.64+0x4], R3 ;  /* 0x0000040306007985 */ /* 0x001fe2000c101924 */
[----:B------:R-:W-:Y:S05]  /*3c90*/  EXIT ;  /* 0x000000000000794d */ /* 0x000fea0003800000 */
.L_x_37:
[----:B------:R-:W-:-:S00]  /*3ca0*/  BRA `(.L_x_37) ;  /* 0xfffffffc00fc7947 */ /* 0x000fc0000383ffff */
[----:B------:R-:W-:-:S00]  /*3cb0*/  NOP ;  /* 0x0000000000007918 */ /* 0x000fc00000000000 */
        /* <DEDUP_REMOVED lines=12> */
.L_x_39:


//--------------------- .text._Z16createTeamKernelP4TeamP6Runner --------------------------
	.section	.text._Z16createTeamKernelP4TeamP6Runner,"ax",@progbits
	.align	128
        .global         _Z16createTeamKernelP4TeamP6Runner
        .type           _Z16createTeamKernelP4TeamP6Runner,@function
        .size           _Z16createTeamKernelP4TeamP6Runner,(.L_x_40 - _Z16createTeamKernelP4TeamP6Runner)
        .other          _Z16createTeamKernelP4TeamP6Runner,@"STO_CUDA_ENTRY STV_DEFAULT"
_Z16createTeamKernelP4TeamP6Runner:
.text._Z16createTeamKernelP4TeamP6Runner:
[----:B------:R-:W-:Y:S01]  /*0000*/  LDC R1, c[0x0][0x37c] ;  /* 0x0000df00ff017b82 */ /* 0x000fe20000000800 */
[----:B------:R-:W0:Y:S07]  /*0010*/  S2R R15, SR_TID.X ;  /* 0x00000000000f7919 */ /* 0x000e2e0000002100 */
[----:B------:R-:W1:Y:S01]  /*0020*/  LDC.64 R2, c[0x0][0x380] ;  /* 0x0000e000ff027b82 */ /* 0x000e620000000a00 */
[----:B------:R-:W2:Y:S07]  /*0030*/  LDCU.64 UR4, c[0x0][0x358] ;  /* 0x00006b00ff0477ac */ /* 0x000eae0008000a00 */
[----:B------:R-:W3:Y:S01]  /*0040*/  LDC.64 R4, c[0x0][0x388] ;  /* 0x0000e200ff047b82 */ /* 0x000ee20000000a00 */
[C---:B0-----:R-:W-:Y:S01]  /*0050*/  SHF.L.U32 R7, R15.reuse, 0x2, RZ ;  /* 0x000000020f077819 */ /* 0x041fe200000006ff */
[----:B-1----:R-:W-:-:S04]  /*0060*/  IMAD.WIDE.U32 R2, R15, 0x10, R2 ;  /* 0x000000100f027825 */ /* 0x002fc800078e0002 */
[----:B---3--:R-:W-:-:S05]  /*0070*/  IMAD.WIDE.U32 R4, R7, 0x8, R4 ;  /* 0x0000000807047825 */ /* 0x008fca00078e0004 */
[----:B--2---:R-:W-:Y:S04]  /*0080*/  STG.E.64 desc[UR4][R2.64], R4 ;  /* 0x0000000402007986 */ /* 0x004fe8000c101b04 */
[----:B------:R0:W-:Y:S04]  /*0090*/  STG.E desc[UR4][R4.64], RZ ;  /* 0x000000ff04007986 */ /* 0x0001e8000c101904 */
[----:B------:R-:W2:Y:S01]  /*00a0*/  LDG.E.64 R6, desc[UR4][R2.64] ;  /* 0x0000000402067981 */ /* 0x000ea2000c1e1b00 */
[----:B------:R-:W-:-:S03]  /*00b0*/  HFMA2 R17, -RZ, RZ, 0, 5.9604644775390625e-06 ;  /* 0x00000064ff117431 */ /* 0x000fc600000001ff */
[----:B--2---:R1:W-:Y:S04]  /*00c0*/  ST.E desc[UR4][R6.64+0x4], RZ ;  /* 0x000004ff06007985 */ /* 0x0043e8000c101904 */
[----:B------:R-:W2:Y:S04]  /*00d0*/  LDG.E.64 R8, desc[UR4][R2.64] ;  /* 0x0000000402087981 */ /* 0x000ea8000c1e1b00 */
[----:B--2---:R2:W-:Y:S04]  /*00e0*/  ST.E desc[UR4][R8.64+0x8], R17 ;  /* 0x0000081108007985 */ /* 0x0045e8000c101904 */
[----:B------:R-:W3:Y:S01]  /*00f0*/  LDG.E.64 R10, desc[UR4][R2.64] ;  /* 0x00000004020a7981 */ /* 0x000ee2000c1e1b00 */
[----:B------:R-:W-:-:S03]  /*0100*/  MOV R19, 0xc8 ;  /* 0x000000c800137802 */ /* 0x000fc60000000f00 */
[----:B---3--:R-:W-:Y:S04]  /*0110*/  ST.E desc[UR4][R10.64+0xc], RZ ;  /* 0x00000cff0a007985 */ /* 0x008fe8000c101904 */
[----:B------:R-:W3:Y:S04]  /*0120*/  LDG.E.64 R12, desc[UR4][R2.64] ;  /* 0x00000004020c7981 */ /* 0x000ee8000c1e1b00 */
[----:B---3--:R-:W-:Y:S04]  /*0130*/  ST.E desc[UR4][R12.64+0x10], R19 ;  /* 0x000010130c007985 */ /* 0x008fe8000c101904 */
[----:B0-----:R-:W3:Y:S01]  /*0140*/  LDG.E.64 R4, desc[UR4][R2.64] ;  /* 0x0000000402047981 */ /* 0x001ee2000c1e1b00 */
[----:B------:R-:W-:-:S03]  /*0150*/  IMAD.MOV.U32 R21, RZ, RZ, 0x12c ;  /* 0x0000012cff157424 */ /* 0x000fc600078e00ff */
[----:B---3--:R-:W-:Y:S04]  /*0160*/  ST.E desc[UR4][R4.64+0x14], RZ ;  /* 0x000014ff04007985 */ /* 0x008fe8000c101904 */
[----:B-1----:R-:W3:Y:S01]  /*0170*/  LDG.E.64 R6, desc[UR4][R2.64] ;  /* 0x0000000402067981 */ /* 0x002ee2000c1e1b00 */
[----:B------:R-:W-:Y:S02]  /*0180*/  HFMA2 R14, -RZ, RZ, 0, 0 ;  /* 0x00000000ff0e7431 */ /* 0x000fe400000001ff */
[----:B------:R-:W-:Y:S01]  /*0190*/  VIADD R15, R15, 0x1 ;  /* 0x000000010f0f7836 */ /* 0x000fe20000000000 */
[----:B---3--:R-:W-:Y:S04]  /*01a0*/  ST.E desc[UR4][R6.64+0x18], R21 ;  /* 0x0000181506007985 */ /* 0x008fe8000c101904 */
[----:B--2---:R-:W2:Y:S04]  /*01b0*/  LDG.E.64 R8, desc[UR4][R2.64] ;  /* 0x0000000402087981 */ /* 0x004ea8000c1e1b00 */
[----:B--2---:R-:W-:Y:S04]  /*01c0*/  ST.E desc[UR4][R8.64+0x1c], RZ ;  /* 0x00001cff08007985 */ /* 0x004fe8000c101904 */
[----:B------:R-:W-:Y:S01]  /*01d0*/  STG.E.64 desc[UR4][R2.64+0x8], R14 ;  /* 0x0000080e02007986 */ /* 0x000fe2000c101b04 */
[----:B------:R-:W-:Y:S05]  /*01e0*/  EXIT ;  /* 0x000000000000794d */ /* 0x000fea0003800000 */
.L_x_38:
        /* <DEDUP_REMOVED lines=9> */
.L_x_40:


//--------------------- .nv.global.init           --------------------------
	.section	.nv.global.init,"aw",@progbits
	.align	4
.nv.global.init:
	.type		mrg32k3aM1SubSeq,@object
	.size		mrg32k3aM1SubSeq,(mrg32k3aM2SubSeq - mrg32k3aM1SubSeq)
mrg32k3aM1SubSeq:
        /*0000*/ 	.byte	0x0b, 0xcc, 0xee, 0x04, 0x73, 0x29, 0x8b, 0x6f, 0xf6, 0x53, 0x03, 0xf6, 0x23, 0xf6, 0xea, 0xda
        /* <DEDUP_REMOVED lines=125> */
	.type		mrg32k3aM2SubSeq,@object
	.size		mrg32k3aM2SubSeq,(mrg32k3aM1 - mrg32k3aM2SubSeq)
mrg32k3aM2SubSeq:
        /* <DEDUP_REMOVED lines=126> */
	.type		mrg32k3aM1,@object
	.size		mrg32k3aM1,(mrg32k3aM1Seq - mrg32k3aM1)
mrg32k3aM1:
        /* <DEDUP_REMOVED lines=144> */
	.type		mrg32k3aM1Seq,@object
	.size		mrg32k3aM1Seq,(mrg32k3aM2 - mrg32k3aM1Seq)
mrg32k3aM1Seq:
        /* <DEDUP_REMOVED lines=144> */
	.type		mrg32k3aM2,@object
	.size		mrg32k3aM2,(mrg32k3aM2Seq - mrg32k3aM2)
mrg32k3aM2:
        /* <DEDUP_REMOVED lines=144> */
	.type		mrg32k3aM2Seq,@object
	.size		mrg32k3aM2Seq,(precalc_xorwow_matrix - mrg32k3aM2Seq)
mrg32k3aM2Seq:
        /* <DEDUP_REMOVED lines=144> */
	.type		precalc_xorwow_matrix,@object
	.size		precalc_xorwow_matrix,(precalc_xorwow_offset_matrix - precalc_xorwow_matrix)
precalc_xorwow_matrix:
        /* <DEDUP_REMOVED lines=6400> */
	.type		precalc_xorwow_offset_matrix,@object
	.size		precalc_xorwow_offset_matrix,($str$2 - precalc_xorwow_offset_matrix)
precalc_xorwow_offset_matrix:
        /* <DEDUP_REMOVED lines=6400> */
	.type		$str$2,@object
	.size		$str$2,($str$3 - $str$2)
$str$2:
        /*353c0*/ 	.byte	0x54, 0x65, 0x61, 0x6d, 0x20, 0x25, 0x64, 0x20, 0x52, 0x75, 0x6e, 0x6e, 0x65, 0x72, 0x20, 0x25
        /*353d0*/ 	.byte	0x64, 0x20, 0x56, 0x45, 0x4c, 0x3a, 0x25, 0x64, 0x20, 0x44, 0x49, 0x53, 0x54, 0x3a, 0x25, 0x64
        /*353e0*/ 	.byte	0x0a, 0x00
	.type		$str$3,@object
	.size		$str$3,($str - $str$3)
$str$3:
        /*353e2*/ 	.byte	0x54, 0x65, 0x61, 0x6d, 0x20, 0x25, 0x64, 0x20, 0x43, 0x75, 0x72, 0x72, 0x65, 0x6e, 0x74, 0x20
        /*353f2*/ 	.byte	0x52, 0x75, 0x6e, 0x6e, 0x65, 0x72, 0x20, 0x25, 0x64, 0x20, 0x56, 0x45, 0x4c, 0x3a, 0x25, 0x64
        /*35402*/ 	.byte	0x20, 0x44, 0x49, 0x53, 0x54, 0x3a, 0x25, 0x64, 0x0a, 0x00
	.type		$str,@object
	.size		$str,($str$1 - $str)
$str:
        /*3540c*/ 	.byte	0x0a, 0x46, 0x69, 0x72, 0x73, 0x74, 0x20, 0x74, 0x65, 0x61, 0x6d, 0x20, 0x74, 0x6f, 0x20, 0x61
        /*3541c*/ 	.byte	0x72, 0x72, 0x69, 0x76, 0x65, 0x20, 0x66, 0x69, 0x6e, 0x69, 0x73, 0x68, 0x20, 0x6c, 0x69, 0x6e
        /*3542c*/ 	.byte	0x65, 0x20, 0x69, 0x73, 0x20, 0x54, 0x65, 0x61, 0x6d, 0x20, 0x25, 0x64, 0x0a, 0x00
	.type		$str$1,@object
	.size		$str$1,(.L_10 - $str$1)
$str$1:
        /*3543a*/ 	.byte	0x2d, 0x2d, 0x2d, 0x2d, 0x2d, 0x2d, 0x2d, 0x2d, 0x2d, 0x2d, 0x2d, 0x2d, 0x2d, 0x2d, 0x2d, 0x2d
        /*3544a*/ 	.byte	0x2d, 0x2d, 0x2d, 0x2d, 0x2d, 0x2d, 0x2d, 0x2d, 0x2d, 0x2d, 0x2d, 0x2d, 0x2d, 0x2d, 0x2d, 0x2d
        /*3545a*/ 	.byte	0x2d, 0x2d, 0x2d, 0x2d, 0x2d, 0x2d, 0x2d, 0x2d, 0x2d, 0x2d, 0x2d, 0x2d, 0x2d, 0x2d, 0x2d, 0x0a
        /*3546a*/ 	.byte	0x00
.L_10:


//--------------------- .nv.shared.reserved.0     --------------------------
	.section	.nv.shared.reserved.0,"aw",@nobits
	.weak		__nv_reservedSMEM_offset_0_alias
	.size		__nv_reservedSMEM_offset_0_alias, 0, 64
	.other		__nv_reservedSMEM_offset_0_alias,@"STO_CUDA_RESERVED_SHARED STV_DEFAULT"
__nv_reservedSMEM_offset_0_alias:
	.zero		0
	.zero		64


//--------------------- .nv.constant0._Z18simulateRaceKernelP4TeamP6RunnerPiS3_i --------------------------
	.section	.nv.constant0._Z18simulateRaceKernelP4TeamP6RunnerPiS3_i,"a",@progbits
	.sectionflags	@""
	.align	4
.nv.constant0._Z18simulateRaceKernelP4TeamP6RunnerPiS3_i:
	.zero		932


//--------------------- .nv.constant0._Z16createTeamKernelP4TeamP6Runner --------------------------
	.section	.nv.constant0._Z16createTeamKernelP4TeamP6Runner,"a",@progbits
	.sectionflags	@""
	.align	4
.nv.constant0._Z16createTeamKernelP4TeamP6Runner:
	.zero		912


//--------------------- SYMBOLS --------------------------

	.type		.nv.reservedSmem.offset0,@object
	.size		.nv.reservedSmem.offset0,0x4
	.type		vprintf,@function
